//
// Generated by NVIDIA NVVM Compiler
//
// Compiler Build ID: CL-36424714
// Cuda compilation tools, release 13.0, V13.0.88
// Based on NVVM 20.0.0
//

.version 9.0
.target sm_100
.address_size 64

	// .globl	_Z6kernelIfEvPT_
.extern .func  (.param .b32 func_retval0) vprintf
(
	.param .b64 vprintf_param_0,
	.param .b64 vprintf_param_1
)
;
.global .align 1 .b8 $str[16] = {115, 100, 97, 116, 97, 91, 37, 100, 93, 32, 61, 32, 37, 102, 10};
.global .align 1 .b8 $str$1[10] = {115, 117, 109, 32, 61, 32, 37, 102, 10};

.visible .entry _Z6kernelIfEvPT_(
	.param .u64 .ptr .align 1 _Z6kernelIfEvPT__param_0
)
{
	.local .align 16 .b8 	__local_depot0[16];
	.reg .b64 	%SP;
	.reg .b64 	%SPL;
	.reg .b32 	%r<744>;
	.reg .b32 	%f<495>;
	.reg .b64 	%rd<9>;
	.reg .b64 	%fd<249>;

	mov.u64 	%SPL, __local_depot0;
	cvta.local.u64 	%SP, %SPL;
	ld.param.u64 	%rd1, [_Z6kernelIfEvPT__param_0];
	cvta.to.global.u64 	%rd2, %rd1;
	add.u64 	%rd3, %SP, 0;
	add.u64 	%rd4, %SPL, 0;
	ld.global.f32 	%f1, [%rd2];
	ld.global.f32 	%f2, [%rd2+4];
	ld.global.f32 	%f3, [%rd2+8];
	ld.global.f32 	%f4, [%rd2+12];
	ld.global.f32 	%f5, [%rd2+16];
	ld.global.f32 	%f6, [%rd2+20];
	ld.global.f32 	%f7, [%rd2+24];
	ld.global.f32 	%f8, [%rd2+28];
	ld.global.f32 	%f9, [%rd2+32];
	ld.global.f32 	%f10, [%rd2+36];
	ld.global.f32 	%f11, [%rd2+40];
	ld.global.f32 	%f12, [%rd2+44];
	ld.global.f32 	%f13, [%rd2+48];
	ld.global.f32 	%f14, [%rd2+52];
	ld.global.f32 	%f15, [%rd2+56];
	ld.global.f32 	%f16, [%rd2+60];
	ld.global.f32 	%f17, [%rd2+64];
	ld.global.f32 	%f18, [%rd2+68];
	ld.global.f32 	%f19, [%rd2+72];
	ld.global.f32 	%f20, [%rd2+76];
	ld.global.f32 	%f21, [%rd2+80];
	ld.global.f32 	%f22, [%rd2+84];
	ld.global.f32 	%f23, [%rd2+88];
	ld.global.f32 	%f24, [%rd2+92];
	ld.global.f32 	%f25, [%rd2+96];
	ld.global.f32 	%f26, [%rd2+100];
	ld.global.f32 	%f27, [%rd2+104];
	ld.global.f32 	%f28, [%rd2+108];
	ld.global.f32 	%f29, [%rd2+112];
	ld.global.f32 	%f30, [%rd2+116];
	ld.global.f32 	%f31, [%rd2+120];
	ld.global.f32 	%f32, [%rd2+124];
	ld.global.f32 	%f33, [%rd2+128];
	ld.global.f32 	%f34, [%rd2+132];
	ld.global.f32 	%f35, [%rd2+136];
	ld.global.f32 	%f36, [%rd2+140];
	ld.global.f32 	%f37, [%rd2+144];
	ld.global.f32 	%f38, [%rd2+148];
	ld.global.f32 	%f39, [%rd2+152];
	ld.global.f32 	%f40, [%rd2+156];
	ld.global.f32 	%f41, [%rd2+160];
	ld.global.f32 	%f42, [%rd2+164];
	ld.global.f32 	%f43, [%rd2+168];
	ld.global.f32 	%f44, [%rd2+172];
	ld.global.f32 	%f45, [%rd2+176];
	ld.global.f32 	%f46, [%rd2+180];
	ld.global.f32 	%f47, [%rd2+184];
	ld.global.f32 	%f48, [%rd2+188];
	ld.global.f32 	%f49, [%rd2+192];
	ld.global.f32 	%f50, [%rd2+196];
	ld.global.f32 	%f51, [%rd2+200];
	ld.global.f32 	%f52, [%rd2+204];
	ld.global.f32 	%f53, [%rd2+208];
	ld.global.f32 	%f54, [%rd2+212];
	ld.global.f32 	%f55, [%rd2+216];
	ld.global.f32 	%f56, [%rd2+220];
	ld.global.f32 	%f57, [%rd2+224];
	ld.global.f32 	%f58, [%rd2+228];
	ld.global.f32 	%f59, [%rd2+232];
	ld.global.f32 	%f60, [%rd2+236];
	ld.global.f32 	%f61, [%rd2+240];
	ld.global.f32 	%f62, [%rd2+244];
	ld.global.f32 	%f63, [%rd2+248];
	ld.global.f32 	%f64, [%rd2+252];
	ld.global.f32 	%f65, [%rd2+256];
	ld.global.f32 	%f66, [%rd2+260];
	ld.global.f32 	%f67, [%rd2+264];
	ld.global.f32 	%f68, [%rd2+268];
	ld.global.f32 	%f69, [%rd2+272];
	ld.global.f32 	%f70, [%rd2+276];
	ld.global.f32 	%f71, [%rd2+280];
	ld.global.f32 	%f72, [%rd2+284];
	ld.global.f32 	%f73, [%rd2+288];
	ld.global.f32 	%f74, [%rd2+292];
	ld.global.f32 	%f75, [%rd2+296];
	ld.global.f32 	%f76, [%rd2+300];
	ld.global.f32 	%f77, [%rd2+304];
	ld.global.f32 	%f78, [%rd2+308];
	ld.global.f32 	%f79, [%rd2+312];
	ld.global.f32 	%f80, [%rd2+316];
	ld.global.f32 	%f81, [%rd2+320];
	ld.global.f32 	%f82, [%rd2+324];
	ld.global.f32 	%f83, [%rd2+328];
	ld.global.f32 	%f84, [%rd2+332];
	ld.global.f32 	%f85, [%rd2+336];
	ld.global.f32 	%f86, [%rd2+340];
	ld.global.f32 	%f87, [%rd2+344];
	ld.global.f32 	%f88, [%rd2+348];
	ld.global.f32 	%f89, [%rd2+352];
	ld.global.f32 	%f90, [%rd2+356];
	ld.global.f32 	%f91, [%rd2+360];
	ld.global.f32 	%f92, [%rd2+364];
	ld.global.f32 	%f93, [%rd2+368];
	ld.global.f32 	%f94, [%rd2+372];
	ld.global.f32 	%f95, [%rd2+376];
	ld.global.f32 	%f96, [%rd2+380];
	ld.global.f32 	%f97, [%rd2+384];
	ld.global.f32 	%f98, [%rd2+388];
	ld.global.f32 	%f99, [%rd2+392];
	ld.global.f32 	%f100, [%rd2+396];
	ld.global.f32 	%f101, [%rd2+400];
	ld.global.f32 	%f102, [%rd2+404];
	ld.global.f32 	%f103, [%rd2+408];
	ld.global.f32 	%f104, [%rd2+412];
	ld.global.f32 	%f105, [%rd2+416];
	ld.global.f32 	%f106, [%rd2+420];
	ld.global.f32 	%f107, [%rd2+424];
	ld.global.f32 	%f108, [%rd2+428];
	ld.global.f32 	%f109, [%rd2+432];
	ld.global.f32 	%f110, [%rd2+436];
	ld.global.f32 	%f111, [%rd2+440];
	ld.global.f32 	%f112, [%rd2+444];
	ld.global.f32 	%f113, [%rd2+448];
	ld.global.f32 	%f114, [%rd2+452];
	ld.global.f32 	%f115, [%rd2+456];
	ld.global.f32 	%f116, [%rd2+460];
	ld.global.f32 	%f117, [%rd2+464];
	ld.global.f32 	%f118, [%rd2+468];
	ld.global.f32 	%f119, [%rd2+472];
	ld.global.f32 	%f120, [%rd2+476];
	ld.global.f32 	%f121, [%rd2+480];
	ld.global.f32 	%f122, [%rd2+484];
	ld.global.f32 	%f123, [%rd2+488];
	ld.global.f32 	%f124, [%rd2+492];
	ld.global.f32 	%f125, [%rd2+496];
	ld.global.f32 	%f126, [%rd2+500];
	ld.global.f32 	%f127, [%rd2+504];
	ld.global.f32 	%f128, [%rd2+508];
	ld.global.f32 	%f129, [%rd2+512];
	ld.global.f32 	%f130, [%rd2+516];
	ld.global.f32 	%f131, [%rd2+520];
	ld.global.f32 	%f132, [%rd2+524];
	ld.global.f32 	%f133, [%rd2+528];
	ld.global.f32 	%f134, [%rd2+532];
	ld.global.f32 	%f135, [%rd2+536];
	ld.global.f32 	%f136, [%rd2+540];
	ld.global.f32 	%f137, [%rd2+544];
	ld.global.f32 	%f138, [%rd2+548];
	ld.global.f32 	%f139, [%rd2+552];
	ld.global.f32 	%f140, [%rd2+556];
	ld.global.f32 	%f141, [%rd2+560];
	ld.global.f32 	%f142, [%rd2+564];
	ld.global.f32 	%f143, [%rd2+568];
	ld.global.f32 	%f144, [%rd2+572];
	ld.global.f32 	%f145, [%rd2+576];
	ld.global.f32 	%f146, [%rd2+580];
	ld.global.f32 	%f147, [%rd2+584];
	ld.global.f32 	%f148, [%rd2+588];
	ld.global.f32 	%f149, [%rd2+592];
	ld.global.f32 	%f150, [%rd2+596];
	ld.global.f32 	%f151, [%rd2+600];
	ld.global.f32 	%f152, [%rd2+604];
	ld.global.f32 	%f153, [%rd2+608];
	ld.global.f32 	%f154, [%rd2+612];
	ld.global.f32 	%f155, [%rd2+616];
	ld.global.f32 	%f156, [%rd2+620];
	ld.global.f32 	%f157, [%rd2+624];
	ld.global.f32 	%f158, [%rd2+628];
	ld.global.f32 	%f159, [%rd2+632];
	ld.global.f32 	%f160, [%rd2+636];
	ld.global.f32 	%f161, [%rd2+640];
	ld.global.f32 	%f162, [%rd2+644];
	ld.global.f32 	%f163, [%rd2+648];
	ld.global.f32 	%f164, [%rd2+652];
	ld.global.f32 	%f165, [%rd2+656];
	ld.global.f32 	%f166, [%rd2+660];
	ld.global.f32 	%f167, [%rd2+664];
	ld.global.f32 	%f168, [%rd2+668];
	ld.global.f32 	%f169, [%rd2+672];
	ld.global.f32 	%f170, [%rd2+676];
	ld.global.f32 	%f171, [%rd2+680];
	ld.global.f32 	%f172, [%rd2+684];
	ld.global.f32 	%f173, [%rd2+688];
	ld.global.f32 	%f174, [%rd2+692];
	ld.global.f32 	%f175, [%rd2+696];
	ld.global.f32 	%f176, [%rd2+700];
	ld.global.f32 	%f177, [%rd2+704];
	ld.global.f32 	%f178, [%rd2+708];
	ld.global.f32 	%f179, [%rd2+712];
	ld.global.f32 	%f180, [%rd2+716];
	ld.global.f32 	%f181, [%rd2+720];
	ld.global.f32 	%f182, [%rd2+724];
	ld.global.f32 	%f183, [%rd2+728];
	ld.global.f32 	%f184, [%rd2+732];
	ld.global.f32 	%f185, [%rd2+736];
	ld.global.f32 	%f186, [%rd2+740];
	ld.global.f32 	%f187, [%rd2+744];
	ld.global.f32 	%f188, [%rd2+748];
	ld.global.f32 	%f189, [%rd2+752];
	ld.global.f32 	%f190, [%rd2+756];
	ld.global.f32 	%f191, [%rd2+760];
	ld.global.f32 	%f192, [%rd2+764];
	ld.global.f32 	%f193, [%rd2+768];
	ld.global.f32 	%f194, [%rd2+772];
	ld.global.f32 	%f195, [%rd2+776];
	ld.global.f32 	%f196, [%rd2+780];
	ld.global.f32 	%f197, [%rd2+784];
	ld.global.f32 	%f198, [%rd2+788];
	ld.global.f32 	%f199, [%rd2+792];
	ld.global.f32 	%f200, [%rd2+796];
	ld.global.f32 	%f201, [%rd2+800];
	ld.global.f32 	%f202, [%rd2+804];
	ld.global.f32 	%f203, [%rd2+808];
	ld.global.f32 	%f204, [%rd2+812];
	ld.global.f32 	%f205, [%rd2+816];
	ld.global.f32 	%f206, [%rd2+820];
	ld.global.f32 	%f207, [%rd2+824];
	ld.global.f32 	%f208, [%rd2+828];
	ld.global.f32 	%f209, [%rd2+832];
	ld.global.f32 	%f210, [%rd2+836];
	ld.global.f32 	%f211, [%rd2+840];
	ld.global.f32 	%f212, [%rd2+844];
	ld.global.f32 	%f213, [%rd2+848];
	ld.global.f32 	%f214, [%rd2+852];
	ld.global.f32 	%f215, [%rd2+856];
	ld.global.f32 	%f216, [%rd2+860];
	ld.global.f32 	%f217, [%rd2+864];
	ld.global.f32 	%f218, [%rd2+868];
	ld.global.f32 	%f219, [%rd2+872];
	ld.global.f32 	%f220, [%rd2+876];
	ld.global.f32 	%f221, [%rd2+880];
	ld.global.f32 	%f222, [%rd2+884];
	ld.global.f32 	%f223, [%rd2+888];
	ld.global.f32 	%f224, [%rd2+892];
	ld.global.f32 	%f225, [%rd2+896];
	ld.global.f32 	%f226, [%rd2+900];
	ld.global.f32 	%f227, [%rd2+904];
	ld.global.f32 	%f228, [%rd2+908];
	ld.global.f32 	%f229, [%rd2+912];
	ld.global.f32 	%f230, [%rd2+916];
	ld.global.f32 	%f231, [%rd2+920];
	ld.global.f32 	%f232, [%rd2+924];
	ld.global.f32 	%f233, [%rd2+928];
	ld.global.f32 	%f234, [%rd2+932];
	ld.global.f32 	%f235, [%rd2+936];
	ld.global.f32 	%f236, [%rd2+940];
	ld.global.f32 	%f237, [%rd2+944];
	ld.global.f32 	%f238, [%rd2+948];
	ld.global.f32 	%f239, [%rd2+952];
	ld.global.f32 	%f240, [%rd2+956];
	ld.global.f32 	%f241, [%rd2+960];
	ld.global.f32 	%f242, [%rd2+964];
	ld.global.f32 	%f243, [%rd2+968];
	ld.global.f32 	%f244, [%rd2+972];
	ld.global.f32 	%f245, [%rd2+976];
	ld.global.f32 	%f246, [%rd2+980];
	ld.global.f32 	%f247, [%rd2+984];
	cvt.f64.f32 	%fd1, %f1;
	mov.b32 	%r1, 0;
	st.local.u32 	[%rd4], %r1;
	st.local.f64 	[%rd4+8], %fd1;
	mov.u64 	%rd5, $str;
	cvta.global.u64 	%rd6, %rd5;
	{ // callseq 0, 0
	.param .b64 param0;
	st.param.b64 	[param0], %rd6;
	.param .b64 param1;
	st.param.b64 	[param1], %rd3;
	.param .b32 retval0;
	call.uni (retval0), 
	vprintf, 
	(
	param0, 
	param1
	);
	ld.param.b32 	%r2, [retval0];
	} // callseq 0
	cvt.f64.f32 	%fd2, %f2;
	mov.b32 	%r4, 1;
	st.local.u32 	[%rd4], %r4;
	st.local.f64 	[%rd4+8], %fd2;
	{ // callseq 1, 0
	.param .b64 param0;
	st.param.b64 	[param0], %rd6;
	.param .b64 param1;
	st.param.b64 	[param1], %rd3;
	.param .b32 retval0;
	call.uni (retval0), 
	vprintf, 
	(
	param0, 
	param1
	);
	ld.param.b32 	%r5, [retval0];
	} // callseq 1
	cvt.f64.f32 	%fd3, %f3;
	mov.b32 	%r7, 2;
	st.local.u32 	[%rd4], %r7;
	st.local.f64 	[%rd4+8], %fd3;
	{ // callseq 2, 0
	.param .b64 param0;
	st.param.b64 	[param0], %rd6;
	.param .b64 param1;
	st.param.b64 	[param1], %rd3;
	.param .b32 retval0;
	call.uni (retval0), 
	vprintf, 
	(
	param0, 
	param1
	);
	ld.param.b32 	%r8, [retval0];
	} // callseq 2
	cvt.f64.f32 	%fd4, %f4;
	mov.b32 	%r10, 3;
	st.local.u32 	[%rd4], %r10;
	st.local.f64 	[%rd4+8], %fd4;
	{ // callseq 3, 0
	.param .b64 param0;
	st.param.b64 	[param0], %rd6;
	.param .b64 param1;
	st.param.b64 	[param1], %rd3;
	.param .b32 retval0;
	call.uni (retval0), 
	vprintf, 
	(
	param0, 
	param1
	);
	ld.param.b32 	%r11, [retval0];
	} // callseq 3
	cvt.f64.f32 	%fd5, %f5;
	mov.b32 	%r13, 4;
	st.local.u32 	[%rd4], %r13;
	st.local.f64 	[%rd4+8], %fd5;
	{ // callseq 4, 0
	.param .b64 param0;
	st.param.b64 	[param0], %rd6;
	.param .b64 param1;
	st.param.b64 	[param1], %rd3;
	.param .b32 retval0;
	call.uni (retval0), 
	vprintf, 
	(
	param0, 
	param1
	);
	ld.param.b32 	%r14, [retval0];
	} // callseq 4
	cvt.f64.f32 	%fd6, %f6;
	mov.b32 	%r16, 5;
	st.local.u32 	[%rd4], %r16;
	st.local.f64 	[%rd4+8], %fd6;
	{ // callseq 5, 0
	.param .b64 param0;
	st.param.b64 	[param0], %rd6;
	.param .b64 param1;
	st.param.b64 	[param1], %rd3;
	.param .b32 retval0;
	call.uni (retval0), 
	vprintf, 
	(
	param0, 
	param1
	);
	ld.param.b32 	%r17, [retval0];
	} // callseq 5
	cvt.f64.f32 	%fd7, %f7;
	mov.b32 	%r19, 6;
	st.local.u32 	[%rd4], %r19;
	st.local.f64 	[%rd4+8], %fd7;
	{ // callseq 6, 0
	.param .b64 param0;
	st.param.b64 	[param0], %rd6;
	.param .b64 param1;
	st.param.b64 	[param1], %rd3;
	.param .b32 retval0;
	call.uni (retval0), 
	vprintf, 
	(
	param0, 
	param1
	);
	ld.param.b32 	%r20, [retval0];
	} // callseq 6
	cvt.f64.f32 	%fd8, %f8;
	mov.b32 	%r22, 7;
	st.local.u32 	[%rd4], %r22;
	st.local.f64 	[%rd4+8], %fd8;
	{ // callseq 7, 0
	.param .b64 param0;
	st.param.b64 	[param0], %rd6;
	.param .b64 param1;
	st.param.b64 	[param1], %rd3;
	.param .b32 retval0;
	call.uni (retval0), 
	vprintf, 
	(
	param0, 
	param1
	);
	ld.param.b32 	%r23, [retval0];
	} // callseq 7
	cvt.f64.f32 	%fd9, %f9;
	mov.b32 	%r25, 8;
	st.local.u32 	[%rd4], %r25;
	st.local.f64 	[%rd4+8], %fd9;
	{ // callseq 8, 0
	.param .b64 param0;
	st.param.b64 	[param0], %rd6;
	.param .b64 param1;
	st.param.b64 	[param1], %rd3;
	.param .b32 retval0;
	call.uni (retval0), 
	vprintf, 
	(
	param0, 
	param1
	);
	ld.param.b32 	%r26, [retval0];
	} // callseq 8
	cvt.f64.f32 	%fd10, %f10;
	mov.b32 	%r28, 9;
	st.local.u32 	[%rd4], %r28;
	st.local.f64 	[%rd4+8], %fd10;
	{ // callseq 9, 0
	.param .b64 param0;
	st.param.b64 	[param0], %rd6;
	.param .b64 param1;
	st.param.b64 	[param1], %rd3;
	.param .b32 retval0;
	call.uni (retval0), 
	vprintf, 
	(
	param0, 
	param1
	);
	ld.param.b32 	%r29, [retval0];
	} // callseq 9
	cvt.f64.f32 	%fd11, %f11;
	mov.b32 	%r31, 10;
	st.local.u32 	[%rd4], %r31;
	st.local.f64 	[%rd4+8], %fd11;
	{ // callseq 10, 0
	.param .b64 param0;
	st.param.b64 	[param0], %rd6;
	.param .b64 param1;
	st.param.b64 	[param1], %rd3;
	.param .b32 retval0;
	call.uni (retval0), 
	vprintf, 
	(
	param0, 
	param1
	);
	ld.param.b32 	%r32, [retval0];
	} // callseq 10
	cvt.f64.f32 	%fd12, %f12;
	mov.b32 	%r34, 11;
	st.local.u32 	[%rd4], %r34;
	st.local.f64 	[%rd4+8], %fd12;
	{ // callseq 11, 0
	.param .b64 param0;
	st.param.b64 	[param0], %rd6;
	.param .b64 param1;
	st.param.b64 	[param1], %rd3;
	.param .b32 retval0;
	call.uni (retval0), 
	vprintf, 
	(
	param0, 
	param1
	);
	ld.param.b32 	%r35, [retval0];
	} // callseq 11
	cvt.f64.f32 	%fd13, %f13;
	mov.b32 	%r37, 12;
	st.local.u32 	[%rd4], %r37;
	st.local.f64 	[%rd4+8], %fd13;
	{ // callseq 12, 0
	.param .b64 param0;
	st.param.b64 	[param0], %rd6;
	.param .b64 param1;
	st.param.b64 	[param1], %rd3;
	.param .b32 retval0;
	call.uni (retval0), 
	vprintf, 
	(
	param0, 
	param1
	);
	ld.param.b32 	%r38, [retval0];
	} // callseq 12
	cvt.f64.f32 	%fd14, %f14;
	mov.b32 	%r40, 13;
	st.local.u32 	[%rd4], %r40;
	st.local.f64 	[%rd4+8], %fd14;
	{ // callseq 13, 0
	.param .b64 param0;
	st.param.b64 	[param0], %rd6;
	.param .b64 param1;
	st.param.b64 	[param1], %rd3;
	.param .b32 retval0;
	call.uni (retval0), 
	vprintf, 
	(
	param0, 
	param1
	);
	ld.param.b32 	%r41, [retval0];
	} // callseq 13
	cvt.f64.f32 	%fd15, %f15;
	mov.b32 	%r43, 14;
	st.local.u32 	[%rd4], %r43;
	st.local.f64 	[%rd4+8], %fd15;
	{ // callseq 14, 0
	.param .b64 param0;
	st.param.b64 	[param0], %rd6;
	.param .b64 param1;
	st.param.b64 	[param1], %rd3;
	.param .b32 retval0;
	call.uni (retval0), 
	vprintf, 
	(
	param0, 
	param1
	);
	ld.param.b32 	%r44, [retval0];
	} // callseq 14
	cvt.f64.f32 	%fd16, %f16;
	mov.b32 	%r46, 15;
	st.local.u32 	[%rd4], %r46;
	st.local.f64 	[%rd4+8], %fd16;
	{ // callseq 15, 0
	.param .b64 param0;
	st.param.b64 	[param0], %rd6;
	.param .b64 param1;
	st.param.b64 	[param1], %rd3;
	.param .b32 retval0;
	call.uni (retval0), 
	vprintf, 
	(
	param0, 
	param1
	);
	ld.param.b32 	%r47, [retval0];
	} // callseq 15
	cvt.f64.f32 	%fd17, %f17;
	mov.b32 	%r49, 16;
	st.local.u32 	[%rd4], %r49;
	st.local.f64 	[%rd4+8], %fd17;
	{ // callseq 16, 0
	.param .b64 param0;
	st.param.b64 	[param0], %rd6;
	.param .b64 param1;
	st.param.b64 	[param1], %rd3;
	.param .b32 retval0;
	call.uni (retval0), 
	vprintf, 
	(
	param0, 
	param1
	);
	ld.param.b32 	%r50, [retval0];
	} // callseq 16
	cvt.f64.f32 	%fd18, %f18;
	mov.b32 	%r52, 17;
	st.local.u32 	[%rd4], %r52;
	st.local.f64 	[%rd4+8], %fd18;
	{ // callseq 17, 0
	.param .b64 param0;
	st.param.b64 	[param0], %rd6;
	.param .b64 param1;
	st.param.b64 	[param1], %rd3;
	.param .b32 retval0;
	call.uni (retval0), 
	vprintf, 
	(
	param0, 
	param1
	);
	ld.param.b32 	%r53, [retval0];
	} // callseq 17
	cvt.f64.f32 	%fd19, %f19;
	mov.b32 	%r55, 18;
	st.local.u32 	[%rd4], %r55;
	st.local.f64 	[%rd4+8], %fd19;
	{ // callseq 18, 0
	.param .b64 param0;
	st.param.b64 	[param0], %rd6;
	.param .b64 param1;
	st.param.b64 	[param1], %rd3;
	.param .b32 retval0;
	call.uni (retval0), 
	vprintf, 
	(
	param0, 
	param1
	);
	ld.param.b32 	%r56, [retval0];
	} // callseq 18
	cvt.f64.f32 	%fd20, %f20;
	mov.b32 	%r58, 19;
	st.local.u32 	[%rd4], %r58;
	st.local.f64 	[%rd4+8], %fd20;
	{ // callseq 19, 0
	.param .b64 param0;
	st.param.b64 	[param0], %rd6;
	.param .b64 param1;
	st.param.b64 	[param1], %rd3;
	.param .b32 retval0;
	call.uni (retval0), 
	vprintf, 
	(
	param0, 
	param1
	);
	ld.param.b32 	%r59, [retval0];
	} // callseq 19
	cvt.f64.f32 	%fd21, %f21;
	mov.b32 	%r61, 20;
	st.local.u32 	[%rd4], %r61;
	st.local.f64 	[%rd4+8], %fd21;
	{ // callseq 20, 0
	.param .b64 param0;
	st.param.b64 	[param0], %rd6;
	.param .b64 param1;
	st.param.b64 	[param1], %rd3;
	.param .b32 retval0;
	call.uni (retval0), 
	vprintf, 
	(
	param0, 
	param1
	);
	ld.param.b32 	%r62, [retval0];
	} // callseq 20
	cvt.f64.f32 	%fd22, %f22;
	mov.b32 	%r64, 21;
	st.local.u32 	[%rd4], %r64;
	st.local.f64 	[%rd4+8], %fd22;
	{ // callseq 21, 0
	.param .b64 param0;
	st.param.b64 	[param0], %rd6;
	.param .b64 param1;
	st.param.b64 	[param1], %rd3;
	.param .b32 retval0;
	call.uni (retval0), 
	vprintf, 
	(
	param0, 
	param1
	);
	ld.param.b32 	%r65, [retval0];
	} // callseq 21
	cvt.f64.f32 	%fd23, %f23;
	mov.b32 	%r67, 22;
	st.local.u32 	[%rd4], %r67;
	st.local.f64 	[%rd4+8], %fd23;
	{ // callseq 22, 0
	.param .b64 param0;
	st.param.b64 	[param0], %rd6;
	.param .b64 param1;
	st.param.b64 	[param1], %rd3;
	.param .b32 retval0;
	call.uni (retval0), 
	vprintf, 
	(
	param0, 
	param1
	);
	ld.param.b32 	%r68, [retval0];
	} // callseq 22
	cvt.f64.f32 	%fd24, %f24;
	mov.b32 	%r70, 23;
	st.local.u32 	[%rd4], %r70;
	st.local.f64 	[%rd4+8], %fd24;
	{ // callseq 23, 0
	.param .b64 param0;
	st.param.b64 	[param0], %rd6;
	.param .b64 param1;
	st.param.b64 	[param1], %rd3;
	.param .b32 retval0;
	call.uni (retval0), 
	vprintf, 
	(
	param0, 
	param1
	);
	ld.param.b32 	%r71, [retval0];
	} // callseq 23
	cvt.f64.f32 	%fd25, %f25;
	mov.b32 	%r73, 24;
	st.local.u32 	[%rd4], %r73;
	st.local.f64 	[%rd4+8], %fd25;
	{ // callseq 24, 0
	.param .b64 param0;
	st.param.b64 	[param0], %rd6;
	.param .b64 param1;
	st.param.b64 	[param1], %rd3;
	.param .b32 retval0;
	call.uni (retval0), 
	vprintf, 
	(
	param0, 
	param1
	);
	ld.param.b32 	%r74, [retval0];
	} // callseq 24
	cvt.f64.f32 	%fd26, %f26;
	mov.b32 	%r76, 25;
	st.local.u32 	[%rd4], %r76;
	st.local.f64 	[%rd4+8], %fd26;
	{ // callseq 25, 0
	.param .b64 param0;
	st.param.b64 	[param0], %rd6;
	.param .b64 param1;
	st.param.b64 	[param1], %rd3;
	.param .b32 retval0;
	call.uni (retval0), 
	vprintf, 
	(
	param0, 
	param1
	);
	ld.param.b32 	%r77, [retval0];
	} // callseq 25
	cvt.f64.f32 	%fd27, %f27;
	mov.b32 	%r79, 26;
	st.local.u32 	[%rd4], %r79;
	st.local.f64 	[%rd4+8], %fd27;
	{ // callseq 26, 0
	.param .b64 param0;
	st.param.b64 	[param0], %rd6;
	.param .b64 param1;
	st.param.b64 	[param1], %rd3;
	.param .b32 retval0;
	call.uni (retval0), 
	vprintf, 
	(
	param0, 
	param1
	);
	ld.param.b32 	%r80, [retval0];
	} // callseq 26
	cvt.f64.f32 	%fd28, %f28;
	mov.b32 	%r82, 27;
	st.local.u32 	[%rd4], %r82;
	st.local.f64 	[%rd4+8], %fd28;
	{ // callseq 27, 0
	.param .b64 param0;
	st.param.b64 	[param0], %rd6;
	.param .b64 param1;
	st.param.b64 	[param1], %rd3;
	.param .b32 retval0;
	call.uni (retval0), 
	vprintf, 
	(
	param0, 
	param1
	);
	ld.param.b32 	%r83, [retval0];
	} // callseq 27
	cvt.f64.f32 	%fd29, %f29;
	mov.b32 	%r85, 28;
	st.local.u32 	[%rd4], %r85;
	st.local.f64 	[%rd4+8], %fd29;
	{ // callseq 28, 0
	.param .b64 param0;
	st.param.b64 	[param0], %rd6;
	.param .b64 param1;
	st.param.b64 	[param1], %rd3;
	.param .b32 retval0;
	call.uni (retval0), 
	vprintf, 
	(
	param0, 
	param1
	);
	ld.param.b32 	%r86, [retval0];
	} // callseq 28
	cvt.f64.f32 	%fd30, %f30;
	mov.b32 	%r88, 29;
	st.local.u32 	[%rd4], %r88;
	st.local.f64 	[%rd4+8], %fd30;
	{ // callseq 29, 0
	.param .b64 param0;
	st.param.b64 	[param0], %rd6;
	.param .b64 param1;
	st.param.b64 	[param1], %rd3;
	.param .b32 retval0;
	call.uni (retval0), 
	vprintf, 
	(
	param0, 
	param1
	);
	ld.param.b32 	%r89, [retval0];
	} // callseq 29
	cvt.f64.f32 	%fd31, %f31;
	mov.b32 	%r91, 30;
	st.local.u32 	[%rd4], %r91;
	st.local.f64 	[%rd4+8], %fd31;
	{ // callseq 30, 0
	.param .b64 param0;
	st.param.b64 	[param0], %rd6;
	.param .b64 param1;
	st.param.b64 	[param1], %rd3;
	.param .b32 retval0;
	call.uni (retval0), 
	vprintf, 
	(
	param0, 
	param1
	);
	ld.param.b32 	%r92, [retval0];
	} // callseq 30
	cvt.f64.f32 	%fd32, %f32;
	mov.b32 	%r94, 31;
	st.local.u32 	[%rd4], %r94;
	st.local.f64 	[%rd4+8], %fd32;
	{ // callseq 31, 0
	.param .b64 param0;
	st.param.b64 	[param0], %rd6;
	.param .b64 param1;
	st.param.b64 	[param1], %rd3;
	.param .b32 retval0;
	call.uni (retval0), 
	vprintf, 
	(
	param0, 
	param1
	);
	ld.param.b32 	%r95, [retval0];
	} // callseq 31
	cvt.f64.f32 	%fd33, %f33;
	mov.b32 	%r97, 32;
	st.local.u32 	[%rd4], %r97;
	st.local.f64 	[%rd4+8], %fd33;
	{ // callseq 32, 0
	.param .b64 param0;
	st.param.b64 	[param0], %rd6;
	.param .b64 param1;
	st.param.b64 	[param1], %rd3;
	.param .b32 retval0;
	call.uni (retval0), 
	vprintf, 
	(
	param0, 
	param1
	);
	ld.param.b32 	%r98, [retval0];
	} // callseq 32
	cvt.f64.f32 	%fd34, %f34;
	mov.b32 	%r100, 33;
	st.local.u32 	[%rd4], %r100;
	st.local.f64 	[%rd4+8], %fd34;
	{ // callseq 33, 0
	.param .b64 param0;
	st.param.b64 	[param0], %rd6;
	.param .b64 param1;
	st.param.b64 	[param1], %rd3;
	.param .b32 retval0;
	call.uni (retval0), 
	vprintf, 
	(
	param0, 
	param1
	);
	ld.param.b32 	%r101, [retval0];
	} // callseq 33
	cvt.f64.f32 	%fd35, %f35;
	mov.b32 	%r103, 34;
	st.local.u32 	[%rd4], %r103;
	st.local.f64 	[%rd4+8], %fd35;
	{ // callseq 34, 0
	.param .b64 param0;
	st.param.b64 	[param0], %rd6;
	.param .b64 param1;
	st.param.b64 	[param1], %rd3;
	.param .b32 retval0;
	call.uni (retval0), 
	vprintf, 
	(
	param0, 
	param1
	);
	ld.param.b32 	%r104, [retval0];
	} // callseq 34
	cvt.f64.f32 	%fd36, %f36;
	mov.b32 	%r106, 35;
	st.local.u32 	[%rd4], %r106;
	st.local.f64 	[%rd4+8], %fd36;
	{ // callseq 35, 0
	.param .b64 param0;
	st.param.b64 	[param0], %rd6;
	.param .b64 param1;
	st.param.b64 	[param1], %rd3;
	.param .b32 retval0;
	call.uni (retval0), 
	vprintf, 
	(
	param0, 
	param1
	);
	ld.param.b32 	%r107, [retval0];
	} // callseq 35
	cvt.f64.f32 	%fd37, %f37;
	mov.b32 	%r109, 36;
	st.local.u32 	[%rd4], %r109;
	st.local.f64 	[%rd4+8], %fd37;
	{ // callseq 36, 0
	.param .b64 param0;
	st.param.b64 	[param0], %rd6;
	.param .b64 param1;
	st.param.b64 	[param1], %rd3;
	.param .b32 retval0;
	call.uni (retval0), 
	vprintf, 
	(
	param0, 
	param1
	);
	ld.param.b32 	%r110, [retval0];
	} // callseq 36
	cvt.f64.f32 	%fd38, %f38;
	mov.b32 	%r112, 37;
	st.local.u32 	[%rd4], %r112;
	st.local.f64 	[%rd4+8], %fd38;
	{ // callseq 37, 0
	.param .b64 param0;
	st.param.b64 	[param0], %rd6;
	.param .b64 param1;
	st.param.b64 	[param1], %rd3;
	.param .b32 retval0;
	call.uni (retval0), 
	vprintf, 
	(
	param0, 
	param1
	);
	ld.param.b32 	%r113, [retval0];
	} // callseq 37
	cvt.f64.f32 	%fd39, %f39;
	mov.b32 	%r115, 38;
	st.local.u32 	[%rd4], %r115;
	st.local.f64 	[%rd4+8], %fd39;
	{ // callseq 38, 0
	.param .b64 param0;
	st.param.b64 	[param0], %rd6;
	.param .b64 param1;
	st.param.b64 	[param1], %rd3;
	.param .b32 retval0;
	call.uni (retval0), 
	vprintf, 
	(
	param0, 
	param1
	);
	ld.param.b32 	%r116, [retval0];
	} // callseq 38
	cvt.f64.f32 	%fd40, %f40;
	mov.b32 	%r118, 39;
	st.local.u32 	[%rd4], %r118;
	st.local.f64 	[%rd4+8], %fd40;
	{ // callseq 39, 0
	.param .b64 param0;
	st.param.b64 	[param0], %rd6;
	.param .b64 param1;
	st.param.b64 	[param1], %rd3;
	.param .b32 retval0;
	call.uni (retval0), 
	vprintf, 
	(
	param0, 
	param1
	);
	ld.param.b32 	%r119, [retval0];
	} // callseq 39
	cvt.f64.f32 	%fd41, %f41;
	mov.b32 	%r121, 40;
	st.local.u32 	[%rd4], %r121;
	st.local.f64 	[%rd4+8], %fd41;
	{ // callseq 40, 0
	.param .b64 param0;
	st.param.b64 	[param0], %rd6;
	.param .b64 param1;
	st.param.b64 	[param1], %rd3;
	.param .b32 retval0;
	call.uni (retval0), 
	vprintf, 
	(
	param0, 
	param1
	);
	ld.param.b32 	%r122, [retval0];
	} // callseq 40
	cvt.f64.f32 	%fd42, %f42;
	mov.b32 	%r124, 41;
	st.local.u32 	[%rd4], %r124;
	st.local.f64 	[%rd4+8], %fd42;
	{ // callseq 41, 0
	.param .b64 param0;
	st.param.b64 	[param0], %rd6;
	.param .b64 param1;
	st.param.b64 	[param1], %rd3;
	.param .b32 retval0;
	call.uni (retval0), 
	vprintf, 
	(
	param0, 
	param1
	);
	ld.param.b32 	%r125, [retval0];
	} // callseq 41
	cvt.f64.f32 	%fd43, %f43;
	mov.b32 	%r127, 42;
	st.local.u32 	[%rd4], %r127;
	st.local.f64 	[%rd4+8], %fd43;
	{ // callseq 42, 0
	.param .b64 param0;
	st.param.b64 	[param0], %rd6;
	.param .b64 param1;
	st.param.b64 	[param1], %rd3;
	.param .b32 retval0;
	call.uni (retval0), 
	vprintf, 
	(
	param0, 
	param1
	);
	ld.param.b32 	%r128, [retval0];
	} // callseq 42
	cvt.f64.f32 	%fd44, %f44;
	mov.b32 	%r130, 43;
	st.local.u32 	[%rd4], %r130;
	st.local.f64 	[%rd4+8], %fd44;
	{ // callseq 43, 0
	.param .b64 param0;
	st.param.b64 	[param0], %rd6;
	.param .b64 param1;
	st.param.b64 	[param1], %rd3;
	.param .b32 retval0;
	call.uni (retval0), 
	vprintf, 
	(
	param0, 
	param1
	);
	ld.param.b32 	%r131, [retval0];
	} // callseq 43
	cvt.f64.f32 	%fd45, %f45;
	mov.b32 	%r133, 44;
	st.local.u32 	[%rd4], %r133;
	st.local.f64 	[%rd4+8], %fd45;
	{ // callseq 44, 0
	.param .b64 param0;
	st.param.b64 	[param0], %rd6;
	.param .b64 param1;
	st.param.b64 	[param1], %rd3;
	.param .b32 retval0;
	call.uni (retval0), 
	vprintf, 
	(
	param0, 
	param1
	);
	ld.param.b32 	%r134, [retval0];
	} // callseq 44
	cvt.f64.f32 	%fd46, %f46;
	mov.b32 	%r136, 45;
	st.local.u32 	[%rd4], %r136;
	st.local.f64 	[%rd4+8], %fd46;
	{ // callseq 45, 0
	.param .b64 param0;
	st.param.b64 	[param0], %rd6;
	.param .b64 param1;
	st.param.b64 	[param1], %rd3;
	.param .b32 retval0;
	call.uni (retval0), 
	vprintf, 
	(
	param0, 
	param1
	);
	ld.param.b32 	%r137, [retval0];
	} // callseq 45
	cvt.f64.f32 	%fd47, %f47;
	mov.b32 	%r139, 46;
	st.local.u32 	[%rd4], %r139;
	st.local.f64 	[%rd4+8], %fd47;
	{ // callseq 46, 0
	.param .b64 param0;
	st.param.b64 	[param0], %rd6;
	.param .b64 param1;
	st.param.b64 	[param1], %rd3;
	.param .b32 retval0;
	call.uni (retval0), 
	vprintf, 
	(
	param0, 
	param1
	);
	ld.param.b32 	%r140, [retval0];
	} // callseq 46
	cvt.f64.f32 	%fd48, %f48;
	mov.b32 	%r142, 47;
	st.local.u32 	[%rd4], %r142;
	st.local.f64 	[%rd4+8], %fd48;
	{ // callseq 47, 0
	.param .b64 param0;
	st.param.b64 	[param0], %rd6;
	.param .b64 param1;
	st.param.b64 	[param1], %rd3;
	.param .b32 retval0;
	call.uni (retval0), 
	vprintf, 
	(
	param0, 
	param1
	);
	ld.param.b32 	%r143, [retval0];
	} // callseq 47
	cvt.f64.f32 	%fd49, %f49;
	mov.b32 	%r145, 48;
	st.local.u32 	[%rd4], %r145;
	st.local.f64 	[%rd4+8], %fd49;
	{ // callseq 48, 0
	.param .b64 param0;
	st.param.b64 	[param0], %rd6;
	.param .b64 param1;
	st.param.b64 	[param1], %rd3;
	.param .b32 retval0;
	call.uni (retval0), 
	vprintf, 
	(
	param0, 
	param1
	);
	ld.param.b32 	%r146, [retval0];
	} // callseq 48
	cvt.f64.f32 	%fd50, %f50;
	mov.b32 	%r148, 49;
	st.local.u32 	[%rd4], %r148;
	st.local.f64 	[%rd4+8], %fd50;
	{ // callseq 49, 0
	.param .b64 param0;
	st.param.b64 	[param0], %rd6;
	.param .b64 param1;
	st.param.b64 	[param1], %rd3;
	.param .b32 retval0;
	call.uni (retval0), 
	vprintf, 
	(
	param0, 
	param1
	);
	ld.param.b32 	%r149, [retval0];
	} // callseq 49
	cvt.f64.f32 	%fd51, %f51;
	mov.b32 	%r151, 50;
	st.local.u32 	[%rd4], %r151;
	st.local.f64 	[%rd4+8], %fd51;
	{ // callseq 50, 0
	.param .b64 param0;
	st.param.b64 	[param0], %rd6;
	.param .b64 param1;
	st.param.b64 	[param1], %rd3;
	.param .b32 retval0;
	call.uni (retval0), 
	vprintf, 
	(
	param0, 
	param1
	);
	ld.param.b32 	%r152, [retval0];
	} // callseq 50
	cvt.f64.f32 	%fd52, %f52;
	mov.b32 	%r154, 51;
	st.local.u32 	[%rd4], %r154;
	st.local.f64 	[%rd4+8], %fd52;
	{ // callseq 51, 0
	.param .b64 param0;
	st.param.b64 	[param0], %rd6;
	.param .b64 param1;
	st.param.b64 	[param1], %rd3;
	.param .b32 retval0;
	call.uni (retval0), 
	vprintf, 
	(
	param0, 
	param1
	);
	ld.param.b32 	%r155, [retval0];
	} // callseq 51
	cvt.f64.f32 	%fd53, %f53;
	mov.b32 	%r157, 52;
	st.local.u32 	[%rd4], %r157;
	st.local.f64 	[%rd4+8], %fd53;
	{ // callseq 52, 0
	.param .b64 param0;
	st.param.b64 	[param0], %rd6;
	.param .b64 param1;
	st.param.b64 	[param1], %rd3;
	.param .b32 retval0;
	call.uni (retval0), 
	vprintf, 
	(
	param0, 
	param1
	);
	ld.param.b32 	%r158, [retval0];
	} // callseq 52
	cvt.f64.f32 	%fd54, %f54;
	mov.b32 	%r160, 53;
	st.local.u32 	[%rd4], %r160;
	st.local.f64 	[%rd4+8], %fd54;
	{ // callseq 53, 0
	.param .b64 param0;
	st.param.b64 	[param0], %rd6;
	.param .b64 param1;
	st.param.b64 	[param1], %rd3;
	.param .b32 retval0;
	call.uni (retval0), 
	vprintf, 
	(
	param0, 
	param1
	);
	ld.param.b32 	%r161, [retval0];
	} // callseq 53
	cvt.f64.f32 	%fd55, %f55;
	mov.b32 	%r163, 54;
	st.local.u32 	[%rd4], %r163;
	st.local.f64 	[%rd4+8], %fd55;
	{ // callseq 54, 0
	.param .b64 param0;
	st.param.b64 	[param0], %rd6;
	.param .b64 param1;
	st.param.b64 	[param1], %rd3;
	.param .b32 retval0;
	call.uni (retval0), 
	vprintf, 
	(
	param0, 
	param1
	);
	ld.param.b32 	%r164, [retval0];
	} // callseq 54
	cvt.f64.f32 	%fd56, %f56;
	mov.b32 	%r166, 55;
	st.local.u32 	[%rd4], %r166;
	st.local.f64 	[%rd4+8], %fd56;
	{ // callseq 55, 0
	.param .b64 param0;
	st.param.b64 	[param0], %rd6;
	.param .b64 param1;
	st.param.b64 	[param1], %rd3;
	.param .b32 retval0;
	call.uni (retval0), 
	vprintf, 
	(
	param0, 
	param1
	);
	ld.param.b32 	%r167, [retval0];
	} // callseq 55
	cvt.f64.f32 	%fd57, %f57;
	mov.b32 	%r169, 56;
	st.local.u32 	[%rd4], %r169;
	st.local.f64 	[%rd4+8], %fd57;
	{ // callseq 56, 0
	.param .b64 param0;
	st.param.b64 	[param0], %rd6;
	.param .b64 param1;
	st.param.b64 	[param1], %rd3;
	.param .b32 retval0;
	call.uni (retval0), 
	vprintf, 
	(
	param0, 
	param1
	);
	ld.param.b32 	%r170, [retval0];
	} // callseq 56
	cvt.f64.f32 	%fd58, %f58;
	mov.b32 	%r172, 57;
	st.local.u32 	[%rd4], %r172;
	st.local.f64 	[%rd4+8], %fd58;
	{ // callseq 57, 0
	.param .b64 param0;
	st.param.b64 	[param0], %rd6;
	.param .b64 param1;
	st.param.b64 	[param1], %rd3;
	.param .b32 retval0;
	call.uni (retval0), 
	vprintf, 
	(
	param0, 
	param1
	);
	ld.param.b32 	%r173, [retval0];
	} // callseq 57
	cvt.f64.f32 	%fd59, %f59;
	mov.b32 	%r175, 58;
	st.local.u32 	[%rd4], %r175;
	st.local.f64 	[%rd4+8], %fd59;
	{ // callseq 58, 0
	.param .b64 param0;
	st.param.b64 	[param0], %rd6;
	.param .b64 param1;
	st.param.b64 	[param1], %rd3;
	.param .b32 retval0;
	call.uni (retval0), 
	vprintf, 
	(
	param0, 
	param1
	);
	ld.param.b32 	%r176, [retval0];
	} // callseq 58
	cvt.f64.f32 	%fd60, %f60;
	mov.b32 	%r178, 59;
	st.local.u32 	[%rd4], %r178;
	st.local.f64 	[%rd4+8], %fd60;
	{ // callseq 59, 0
	.param .b64 param0;
	st.param.b64 	[param0], %rd6;
	.param .b64 param1;
	st.param.b64 	[param1], %rd3;
	.param .b32 retval0;
	call.uni (retval0), 
	vprintf, 
	(
	param0, 
	param1
	);
	ld.param.b32 	%r179, [retval0];
	} // callseq 59
	cvt.f64.f32 	%fd61, %f61;
	mov.b32 	%r181, 60;
	st.local.u32 	[%rd4], %r181;
	st.local.f64 	[%rd4+8], %fd61;
	{ // callseq 60, 0
	.param .b64 param0;
	st.param.b64 	[param0], %rd6;
	.param .b64 param1;
	st.param.b64 	[param1], %rd3;
	.param .b32 retval0;
	call.uni (retval0), 
	vprintf, 
	(
	param0, 
	param1
	);
	ld.param.b32 	%r182, [retval0];
	} // callseq 60
	cvt.f64.f32 	%fd62, %f62;
	mov.b32 	%r184, 61;
	st.local.u32 	[%rd4], %r184;
	st.local.f64 	[%rd4+8], %fd62;
	{ // callseq 61, 0
	.param .b64 param0;
	st.param.b64 	[param0], %rd6;
	.param .b64 param1;
	st.param.b64 	[param1], %rd3;
	.param .b32 retval0;
	call.uni (retval0), 
	vprintf, 
	(
	param0, 
	param1
	);
	ld.param.b32 	%r185, [retval0];
	} // callseq 61
	cvt.f64.f32 	%fd63, %f63;
	mov.b32 	%r187, 62;
	st.local.u32 	[%rd4], %r187;
	st.local.f64 	[%rd4+8], %fd63;
	{ // callseq 62, 0
	.param .b64 param0;
	st.param.b64 	[param0], %rd6;
	.param .b64 param1;
	st.param.b64 	[param1], %rd3;
	.param .b32 retval0;
	call.uni (retval0), 
	vprintf, 
	(
	param0, 
	param1
	);
	ld.param.b32 	%r188, [retval0];
	} // callseq 62
	cvt.f64.f32 	%fd64, %f64;
	mov.b32 	%r190, 63;
	st.local.u32 	[%rd4], %r190;
	st.local.f64 	[%rd4+8], %fd64;
	{ // callseq 63, 0
	.param .b64 param0;
	st.param.b64 	[param0], %rd6;
	.param .b64 param1;
	st.param.b64 	[param1], %rd3;
	.param .b32 retval0;
	call.uni (retval0), 
	vprintf, 
	(
	param0, 
	param1
	);
	ld.param.b32 	%r191, [retval0];
	} // callseq 63
	cvt.f64.f32 	%fd65, %f65;
	mov.b32 	%r193, 64;
	st.local.u32 	[%rd4], %r193;
	st.local.f64 	[%rd4+8], %fd65;
	{ // callseq 64, 0
	.param .b64 param0;
	st.param.b64 	[param0], %rd6;
	.param .b64 param1;
	st.param.b64 	[param1], %rd3;
	.param .b32 retval0;
	call.uni (retval0), 
	vprintf, 
	(
	param0, 
	param1
	);
	ld.param.b32 	%r194, [retval0];
	} // callseq 64
	cvt.f64.f32 	%fd66, %f66;
	mov.b32 	%r196, 65;
	st.local.u32 	[%rd4], %r196;
	st.local.f64 	[%rd4+8], %fd66;
	{ // callseq 65, 0
	.param .b64 param0;
	st.param.b64 	[param0], %rd6;
	.param .b64 param1;
	st.param.b64 	[param1], %rd3;
	.param .b32 retval0;
	call.uni (retval0), 
	vprintf, 
	(
	param0, 
	param1
	);
	ld.param.b32 	%r197, [retval0];
	} // callseq 65
	cvt.f64.f32 	%fd67, %f67;
	mov.b32 	%r199, 66;
	st.local.u32 	[%rd4], %r199;
	st.local.f64 	[%rd4+8], %fd67;
	{ // callseq 66, 0
	.param .b64 param0;
	st.param.b64 	[param0], %rd6;
	.param .b64 param1;
	st.param.b64 	[param1], %rd3;
	.param .b32 retval0;
	call.uni (retval0), 
	vprintf, 
	(
	param0, 
	param1
	);
	ld.param.b32 	%r200, [retval0];
	} // callseq 66
	cvt.f64.f32 	%fd68, %f68;
	mov.b32 	%r202, 67;
	st.local.u32 	[%rd4], %r202;
	st.local.f64 	[%rd4+8], %fd68;
	{ // callseq 67, 0
	.param .b64 param0;
	st.param.b64 	[param0], %rd6;
	.param .b64 param1;
	st.param.b64 	[param1], %rd3;
	.param .b32 retval0;
	call.uni (retval0), 
	vprintf, 
	(
	param0, 
	param1
	);
	ld.param.b32 	%r203, [retval0];
	} // callseq 67
	cvt.f64.f32 	%fd69, %f69;
	mov.b32 	%r205, 68;
	st.local.u32 	[%rd4], %r205;
	st.local.f64 	[%rd4+8], %fd69;
	{ // callseq 68, 0
	.param .b64 param0;
	st.param.b64 	[param0], %rd6;
	.param .b64 param1;
	st.param.b64 	[param1], %rd3;
	.param .b32 retval0;
	call.uni (retval0), 
	vprintf, 
	(
	param0, 
	param1
	);
	ld.param.b32 	%r206, [retval0];
	} // callseq 68
	cvt.f64.f32 	%fd70, %f70;
	mov.b32 	%r208, 69;
	st.local.u32 	[%rd4], %r208;
	st.local.f64 	[%rd4+8], %fd70;
	{ // callseq 69, 0
	.param .b64 param0;
	st.param.b64 	[param0], %rd6;
	.param .b64 param1;
	st.param.b64 	[param1], %rd3;
	.param .b32 retval0;
	call.uni (retval0), 
	vprintf, 
	(
	param0, 
	param1
	);
	ld.param.b32 	%r209, [retval0];
	} // callseq 69
	cvt.f64.f32 	%fd71, %f71;
	mov.b32 	%r211, 70;
	st.local.u32 	[%rd4], %r211;
	st.local.f64 	[%rd4+8], %fd71;
	{ // callseq 70, 0
	.param .b64 param0;
	st.param.b64 	[param0], %rd6;
	.param .b64 param1;
	st.param.b64 	[param1], %rd3;
	.param .b32 retval0;
	call.uni (retval0), 
	vprintf, 
	(
	param0, 
	param1
	);
	ld.param.b32 	%r212, [retval0];
	} // callseq 70
	cvt.f64.f32 	%fd72, %f72;
	mov.b32 	%r214, 71;
	st.local.u32 	[%rd4], %r214;
	st.local.f64 	[%rd4+8], %fd72;
	{ // callseq 71, 0
	.param .b64 param0;
	st.param.b64 	[param0], %rd6;
	.param .b64 param1;
	st.param.b64 	[param1], %rd3;
	.param .b32 retval0;
	call.uni (retval0), 
	vprintf, 
	(
	param0, 
	param1
	);
	ld.param.b32 	%r215, [retval0];
	} // callseq 71
	cvt.f64.f32 	%fd73, %f73;
	mov.b32 	%r217, 72;
	st.local.u32 	[%rd4], %r217;
	st.local.f64 	[%rd4+8], %fd73;
	{ // callseq 72, 0
	.param .b64 param0;
	st.param.b64 	[param0], %rd6;
	.param .b64 param1;
	st.param.b64 	[param1], %rd3;
	.param .b32 retval0;
	call.uni (retval0), 
	vprintf, 
	(
	param0, 
	param1
	);
	ld.param.b32 	%r218, [retval0];
	} // callseq 72
	cvt.f64.f32 	%fd74, %f74;
	mov.b32 	%r220, 73;
	st.local.u32 	[%rd4], %r220;
	st.local.f64 	[%rd4+8], %fd74;
	{ // callseq 73, 0
	.param .b64 param0;
	st.param.b64 	[param0], %rd6;
	.param .b64 param1;
	st.param.b64 	[param1], %rd3;
	.param .b32 retval0;
	call.uni (retval0), 
	vprintf, 
	(
	param0, 
	param1
	);
	ld.param.b32 	%r221, [retval0];
	} // callseq 73
	cvt.f64.f32 	%fd75, %f75;
	mov.b32 	%r223, 74;
	st.local.u32 	[%rd4], %r223;
	st.local.f64 	[%rd4+8], %fd75;
	{ // callseq 74, 0
	.param .b64 param0;
	st.param.b64 	[param0], %rd6;
	.param .b64 param1;
	st.param.b64 	[param1], %rd3;
	.param .b32 retval0;
	call.uni (retval0), 
	vprintf, 
	(
	param0, 
	param1
	);
	ld.param.b32 	%r224, [retval0];
	} // callseq 74
	cvt.f64.f32 	%fd76, %f76;
	mov.b32 	%r226, 75;
	st.local.u32 	[%rd4], %r226;
	st.local.f64 	[%rd4+8], %fd76;
	{ // callseq 75, 0
	.param .b64 param0;
	st.param.b64 	[param0], %rd6;
	.param .b64 param1;
	st.param.b64 	[param1], %rd3;
	.param .b32 retval0;
	call.uni (retval0), 
	vprintf, 
	(
	param0, 
	param1
	);
	ld.param.b32 	%r227, [retval0];
	} // callseq 75
	cvt.f64.f32 	%fd77, %f77;
	mov.b32 	%r229, 76;
	st.local.u32 	[%rd4], %r229;
	st.local.f64 	[%rd4+8], %fd77;
	{ // callseq 76, 0
	.param .b64 param0;
	st.param.b64 	[param0], %rd6;
	.param .b64 param1;
	st.param.b64 	[param1], %rd3;
	.param .b32 retval0;
	call.uni (retval0), 
	vprintf, 
	(
	param0, 
	param1
	);
	ld.param.b32 	%r230, [retval0];
	} // callseq 76
	cvt.f64.f32 	%fd78, %f78;
	mov.b32 	%r232, 77;
	st.local.u32 	[%rd4], %r232;
	st.local.f64 	[%rd4+8], %fd78;
	{ // callseq 77, 0
	.param .b64 param0;
	st.param.b64 	[param0], %rd6;
	.param .b64 param1;
	st.param.b64 	[param1], %rd3;
	.param .b32 retval0;
	call.uni (retval0), 
	vprintf, 
	(
	param0, 
	param1
	);
	ld.param.b32 	%r233, [retval0];
	} // callseq 77
	cvt.f64.f32 	%fd79, %f79;
	mov.b32 	%r235, 78;
	st.local.u32 	[%rd4], %r235;
	st.local.f64 	[%rd4+8], %fd79;
	{ // callseq 78, 0
	.param .b64 param0;
	st.param.b64 	[param0], %rd6;
	.param .b64 param1;
	st.param.b64 	[param1], %rd3;
	.param .b32 retval0;
	call.uni (retval0), 
	vprintf, 
	(
	param0, 
	param1
	);
	ld.param.b32 	%r236, [retval0];
	} // callseq 78
	cvt.f64.f32 	%fd80, %f80;
	mov.b32 	%r238, 79;
	st.local.u32 	[%rd4], %r238;
	st.local.f64 	[%rd4+8], %fd80;
	{ // callseq 79, 0
	.param .b64 param0;
	st.param.b64 	[param0], %rd6;
	.param .b64 param1;
	st.param.b64 	[param1], %rd3;
	.param .b32 retval0;
	call.uni (retval0), 
	vprintf, 
	(
	param0, 
	param1
	);
	ld.param.b32 	%r239, [retval0];
	} // callseq 79
	cvt.f64.f32 	%fd81, %f81;
	mov.b32 	%r241, 80;
	st.local.u32 	[%rd4], %r241;
	st.local.f64 	[%rd4+8], %fd81;
	{ // callseq 80, 0
	.param .b64 param0;
	st.param.b64 	[param0], %rd6;
	.param .b64 param1;
	st.param.b64 	[param1], %rd3;
	.param .b32 retval0;
	call.uni (retval0), 
	vprintf, 
	(
	param0, 
	param1
	);
	ld.param.b32 	%r242, [retval0];
	} // callseq 80
	cvt.f64.f32 	%fd82, %f82;
	mov.b32 	%r244, 81;
	st.local.u32 	[%rd4], %r244;
	st.local.f64 	[%rd4+8], %fd82;
	{ // callseq 81, 0
	.param .b64 param0;
	st.param.b64 	[param0], %rd6;
	.param .b64 param1;
	st.param.b64 	[param1], %rd3;
	.param .b32 retval0;
	call.uni (retval0), 
	vprintf, 
	(
	param0, 
	param1
	);
	ld.param.b32 	%r245, [retval0];
	} // callseq 81
	cvt.f64.f32 	%fd83, %f83;
	mov.b32 	%r247, 82;
	st.local.u32 	[%rd4], %r247;
	st.local.f64 	[%rd4+8], %fd83;
	{ // callseq 82, 0
	.param .b64 param0;
	st.param.b64 	[param0], %rd6;
	.param .b64 param1;
	st.param.b64 	[param1], %rd3;
	.param .b32 retval0;
	call.uni (retval0), 
	vprintf, 
	(
	param0, 
	param1
	);
	ld.param.b32 	%r248, [retval0];
	} // callseq 82
	cvt.f64.f32 	%fd84, %f84;
	mov.b32 	%r250, 83;
	st.local.u32 	[%rd4], %r250;
	st.local.f64 	[%rd4+8], %fd84;
	{ // callseq 83, 0
	.param .b64 param0;
	st.param.b64 	[param0], %rd6;
	.param .b64 param1;
	st.param.b64 	[param1], %rd3;
	.param .b32 retval0;
	call.uni (retval0), 
	vprintf, 
	(
	param0, 
	param1
	);
	ld.param.b32 	%r251, [retval0];
	} // callseq 83
	cvt.f64.f32 	%fd85, %f85;
	mov.b32 	%r253, 84;
	st.local.u32 	[%rd4], %r253;
	st.local.f64 	[%rd4+8], %fd85;
	{ // callseq 84, 0
	.param .b64 param0;
	st.param.b64 	[param0], %rd6;
	.param .b64 param1;
	st.param.b64 	[param1], %rd3;
	.param .b32 retval0;
	call.uni (retval0), 
	vprintf, 
	(
	param0, 
	param1
	);
	ld.param.b32 	%r254, [retval0];
	} // callseq 84
	cvt.f64.f32 	%fd86, %f86;
	mov.b32 	%r256, 85;
	st.local.u32 	[%rd4], %r256;
	st.local.f64 	[%rd4+8], %fd86;
	{ // callseq 85, 0
	.param .b64 param0;
	st.param.b64 	[param0], %rd6;
	.param .b64 param1;
	st.param.b64 	[param1], %rd3;
	.param .b32 retval0;
	call.uni (retval0), 
	vprintf, 
	(
	param0, 
	param1
	);
	ld.param.b32 	%r257, [retval0];
	} // callseq 85
	cvt.f64.f32 	%fd87, %f87;
	mov.b32 	%r259, 86;
	st.local.u32 	[%rd4], %r259;
	st.local.f64 	[%rd4+8], %fd87;
	{ // callseq 86, 0
	.param .b64 param0;
	st.param.b64 	[param0], %rd6;
	.param .b64 param1;
	st.param.b64 	[param1], %rd3;
	.param .b32 retval0;
	call.uni (retval0), 
	vprintf, 
	(
	param0, 
	param1
	);
	ld.param.b32 	%r260, [retval0];
	} // callseq 86
	cvt.f64.f32 	%fd88, %f88;
	mov.b32 	%r262, 87;
	st.local.u32 	[%rd4], %r262;
	st.local.f64 	[%rd4+8], %fd88;
	{ // callseq 87, 0
	.param .b64 param0;
	st.param.b64 	[param0], %rd6;
	.param .b64 param1;
	st.param.b64 	[param1], %rd3;
	.param .b32 retval0;
	call.uni (retval0), 
	vprintf, 
	(
	param0, 
	param1
	);
	ld.param.b32 	%r263, [retval0];
	} // callseq 87
	cvt.f64.f32 	%fd89, %f89;
	mov.b32 	%r265, 88;
	st.local.u32 	[%rd4], %r265;
	st.local.f64 	[%rd4+8], %fd89;
	{ // callseq 88, 0
	.param .b64 param0;
	st.param.b64 	[param0], %rd6;
	.param .b64 param1;
	st.param.b64 	[param1], %rd3;
	.param .b32 retval0;
	call.uni (retval0), 
	vprintf, 
	(
	param0, 
	param1
	);
	ld.param.b32 	%r266, [retval0];
	} // callseq 88
	cvt.f64.f32 	%fd90, %f90;
	mov.b32 	%r268, 89;
	st.local.u32 	[%rd4], %r268;
	st.local.f64 	[%rd4+8], %fd90;
	{ // callseq 89, 0
	.param .b64 param0;
	st.param.b64 	[param0], %rd6;
	.param .b64 param1;
	st.param.b64 	[param1], %rd3;
	.param .b32 retval0;
	call.uni (retval0), 
	vprintf, 
	(
	param0, 
	param1
	);
	ld.param.b32 	%r269, [retval0];
	} // callseq 89
	cvt.f64.f32 	%fd91, %f91;
	mov.b32 	%r271, 90;
	st.local.u32 	[%rd4], %r271;
	st.local.f64 	[%rd4+8], %fd91;
	{ // callseq 90, 0
	.param .b64 param0;
	st.param.b64 	[param0], %rd6;
	.param .b64 param1;
	st.param.b64 	[param1], %rd3;
	.param .b32 retval0;
	call.uni (retval0), 
	vprintf, 
	(
	param0, 
	param1
	);
	ld.param.b32 	%r272, [retval0];
	} // callseq 90
	cvt.f64.f32 	%fd92, %f92;
	mov.b32 	%r274, 91;
	st.local.u32 	[%rd4], %r274;
	st.local.f64 	[%rd4+8], %fd92;
	{ // callseq 91, 0
	.param .b64 param0;
	st.param.b64 	[param0], %rd6;
	.param .b64 param1;
	st.param.b64 	[param1], %rd3;
	.param .b32 retval0;
	call.uni (retval0), 
	vprintf, 
	(
	param0, 
	param1
	);
	ld.param.b32 	%r275, [retval0];
	} // callseq 91
	cvt.f64.f32 	%fd93, %f93;
	mov.b32 	%r277, 92;
	st.local.u32 	[%rd4], %r277;
	st.local.f64 	[%rd4+8], %fd93;
	{ // callseq 92, 0
	.param .b64 param0;
	st.param.b64 	[param0], %rd6;
	.param .b64 param1;
	st.param.b64 	[param1], %rd3;
	.param .b32 retval0;
	call.uni (retval0), 
	vprintf, 
	(
	param0, 
	param1
	);
	ld.param.b32 	%r278, [retval0];
	} // callseq 92
	cvt.f64.f32 	%fd94, %f94;
	mov.b32 	%r280, 93;
	st.local.u32 	[%rd4], %r280;
	st.local.f64 	[%rd4+8], %fd94;
	{ // callseq 93, 0
	.param .b64 param0;
	st.param.b64 	[param0], %rd6;
	.param .b64 param1;
	st.param.b64 	[param1], %rd3;
	.param .b32 retval0;
	call.uni (retval0), 
	vprintf, 
	(
	param0, 
	param1
	);
	ld.param.b32 	%r281, [retval0];
	} // callseq 93
	cvt.f64.f32 	%fd95, %f95;
	mov.b32 	%r283, 94;
	st.local.u32 	[%rd4], %r283;
	st.local.f64 	[%rd4+8], %fd95;
	{ // callseq 94, 0
	.param .b64 param0;
	st.param.b64 	[param0], %rd6;
	.param .b64 param1;
	st.param.b64 	[param1], %rd3;
	.param .b32 retval0;
	call.uni (retval0), 
	vprintf, 
	(
	param0, 
	param1
	);
	ld.param.b32 	%r284, [retval0];
	} // callseq 94
	cvt.f64.f32 	%fd96, %f96;
	mov.b32 	%r286, 95;
	st.local.u32 	[%rd4], %r286;
	st.local.f64 	[%rd4+8], %fd96;
	{ // callseq 95, 0
	.param .b64 param0;
	st.param.b64 	[param0], %rd6;
	.param .b64 param1;
	st.param.b64 	[param1], %rd3;
	.param .b32 retval0;
	call.uni (retval0), 
	vprintf, 
	(
	param0, 
	param1
	);
	ld.param.b32 	%r287, [retval0];
	} // callseq 95
	cvt.f64.f32 	%fd97, %f97;
	mov.b32 	%r289, 96;
	st.local.u32 	[%rd4], %r289;
	st.local.f64 	[%rd4+8], %fd97;
	{ // callseq 96, 0
	.param .b64 param0;
	st.param.b64 	[param0], %rd6;
	.param .b64 param1;
	st.param.b64 	[param1], %rd3;
	.param .b32 retval0;
	call.uni (retval0), 
	vprintf, 
	(
	param0, 
	param1
	);
	ld.param.b32 	%r290, [retval0];
	} // callseq 96
	cvt.f64.f32 	%fd98, %f98;
	mov.b32 	%r292, 97;
	st.local.u32 	[%rd4], %r292;
	st.local.f64 	[%rd4+8], %fd98;
	{ // callseq 97, 0
	.param .b64 param0;
	st.param.b64 	[param0], %rd6;
	.param .b64 param1;
	st.param.b64 	[param1], %rd3;
	.param .b32 retval0;
	call.uni (retval0), 
	vprintf, 
	(
	param0, 
	param1
	);
	ld.param.b32 	%r293, [retval0];
	} // callseq 97
	cvt.f64.f32 	%fd99, %f99;
	mov.b32 	%r295, 98;
	st.local.u32 	[%rd4], %r295;
	st.local.f64 	[%rd4+8], %fd99;
	{ // callseq 98, 0
	.param .b64 param0;
	st.param.b64 	[param0], %rd6;
	.param .b64 param1;
	st.param.b64 	[param1], %rd3;
	.param .b32 retval0;
	call.uni (retval0), 
	vprintf, 
	(
	param0, 
	param1
	);
	ld.param.b32 	%r296, [retval0];
	} // callseq 98
	cvt.f64.f32 	%fd100, %f100;
	mov.b32 	%r298, 99;
	st.local.u32 	[%rd4], %r298;
	st.local.f64 	[%rd4+8], %fd100;
	{ // callseq 99, 0
	.param .b64 param0;
	st.param.b64 	[param0], %rd6;
	.param .b64 param1;
	st.param.b64 	[param1], %rd3;
	.param .b32 retval0;
	call.uni (retval0), 
	vprintf, 
	(
	param0, 
	param1
	);
	ld.param.b32 	%r299, [retval0];
	} // callseq 99
	cvt.f64.f32 	%fd101, %f101;
	mov.b32 	%r301, 100;
	st.local.u32 	[%rd4], %r301;
	st.local.f64 	[%rd4+8], %fd101;
	{ // callseq 100, 0
	.param .b64 param0;
	st.param.b64 	[param0], %rd6;
	.param .b64 param1;
	st.param.b64 	[param1], %rd3;
	.param .b32 retval0;
	call.uni (retval0), 
	vprintf, 
	(
	param0, 
	param1
	);
	ld.param.b32 	%r302, [retval0];
	} // callseq 100
	cvt.f64.f32 	%fd102, %f102;
	mov.b32 	%r304, 101;
	st.local.u32 	[%rd4], %r304;
	st.local.f64 	[%rd4+8], %fd102;
	{ // callseq 101, 0
	.param .b64 param0;
	st.param.b64 	[param0], %rd6;
	.param .b64 param1;
	st.param.b64 	[param1], %rd3;
	.param .b32 retval0;
	call.uni (retval0), 
	vprintf, 
	(
	param0, 
	param1
	);
	ld.param.b32 	%r305, [retval0];
	} // callseq 101
	cvt.f64.f32 	%fd103, %f103;
	mov.b32 	%r307, 102;
	st.local.u32 	[%rd4], %r307;
	st.local.f64 	[%rd4+8], %fd103;
	{ // callseq 102, 0
	.param .b64 param0;
	st.param.b64 	[param0], %rd6;
	.param .b64 param1;
	st.param.b64 	[param1], %rd3;
	.param .b32 retval0;
	call.uni (retval0), 
	vprintf, 
	(
	param0, 
	param1
	);
	ld.param.b32 	%r308, [retval0];
	} // callseq 102
	cvt.f64.f32 	%fd104, %f104;
	mov.b32 	%r310, 103;
	st.local.u32 	[%rd4], %r310;
	st.local.f64 	[%rd4+8], %fd104;
	{ // callseq 103, 0
	.param .b64 param0;
	st.param.b64 	[param0], %rd6;
	.param .b64 param1;
	st.param.b64 	[param1], %rd3;
	.param .b32 retval0;
	call.uni (retval0), 
	vprintf, 
	(
	param0, 
	param1
	);
	ld.param.b32 	%r311, [retval0];
	} // callseq 103
	cvt.f64.f32 	%fd105, %f105;
	mov.b32 	%r313, 104;
	st.local.u32 	[%rd4], %r313;
	st.local.f64 	[%rd4+8], %fd105;
	{ // callseq 104, 0
	.param .b64 param0;
	st.param.b64 	[param0], %rd6;
	.param .b64 param1;
	st.param.b64 	[param1], %rd3;
	.param .b32 retval0;
	call.uni (retval0), 
	vprintf, 
	(
	param0, 
	param1
	);
	ld.param.b32 	%r314, [retval0];
	} // callseq 104
	cvt.f64.f32 	%fd106, %f106;
	mov.b32 	%r316, 105;
	st.local.u32 	[%rd4], %r316;
	st.local.f64 	[%rd4+8], %fd106;
	{ // callseq 105, 0
	.param .b64 param0;
	st.param.b64 	[param0], %rd6;
	.param .b64 param1;
	st.param.b64 	[param1], %rd3;
	.param .b32 retval0;
	call.uni (retval0), 
	vprintf, 
	(
	param0, 
	param1
	);
	ld.param.b32 	%r317, [retval0];
	} // callseq 105
	cvt.f64.f32 	%fd107, %f107;
	mov.b32 	%r319, 106;
	st.local.u32 	[%rd4], %r319;
	st.local.f64 	[%rd4+8], %fd107;
	{ // callseq 106, 0
	.param .b64 param0;
	st.param.b64 	[param0], %rd6;
	.param .b64 param1;
	st.param.b64 	[param1], %rd3;
	.param .b32 retval0;
	call.uni (retval0), 
	vprintf, 
	(
	param0, 
	param1
	);
	ld.param.b32 	%r320, [retval0];
	} // callseq 106
	cvt.f64.f32 	%fd108, %f108;
	mov.b32 	%r322, 107;
	st.local.u32 	[%rd4], %r322;
	st.local.f64 	[%rd4+8], %fd108;
	{ // callseq 107, 0
	.param .b64 param0;
	st.param.b64 	[param0], %rd6;
	.param .b64 param1;
	st.param.b64 	[param1], %rd3;
	.param .b32 retval0;
	call.uni (retval0), 
	vprintf, 
	(
	param0, 
	param1
	);
	ld.param.b32 	%r323, [retval0];
	} // callseq 107
	cvt.f64.f32 	%fd109, %f109;
	mov.b32 	%r325, 108;
	st.local.u32 	[%rd4], %r325;
	st.local.f64 	[%rd4+8], %fd109;
	{ // callseq 108, 0
	.param .b64 param0;
	st.param.b64 	[param0], %rd6;
	.param .b64 param1;
	st.param.b64 	[param1], %rd3;
	.param .b32 retval0;
	call.uni (retval0), 
	vprintf, 
	(
	param0, 
	param1
	);
	ld.param.b32 	%r326, [retval0];
	} // callseq 108
	cvt.f64.f32 	%fd110, %f110;
	mov.b32 	%r328, 109;
	st.local.u32 	[%rd4], %r328;
	st.local.f64 	[%rd4+8], %fd110;
	{ // callseq 109, 0
	.param .b64 param0;
	st.param.b64 	[param0], %rd6;
	.param .b64 param1;
	st.param.b64 	[param1], %rd3;
	.param .b32 retval0;
	call.uni (retval0), 
	vprintf, 
	(
	param0, 
	param1
	);
	ld.param.b32 	%r329, [retval0];
	} // callseq 109
	cvt.f64.f32 	%fd111, %f111;
	mov.b32 	%r331, 110;
	st.local.u32 	[%rd4], %r331;
	st.local.f64 	[%rd4+8], %fd111;
	{ // callseq 110, 0
	.param .b64 param0;
	st.param.b64 	[param0], %rd6;
	.param .b64 param1;
	st.param.b64 	[param1], %rd3;
	.param .b32 retval0;
	call.uni (retval0), 
	vprintf, 
	(
	param0, 
	param1
	);
	ld.param.b32 	%r332, [retval0];
	} // callseq 110
	cvt.f64.f32 	%fd112, %f112;
	mov.b32 	%r334, 111;
	st.local.u32 	[%rd4], %r334;
	st.local.f64 	[%rd4+8], %fd112;
	{ // callseq 111, 0
	.param .b64 param0;
	st.param.b64 	[param0], %rd6;
	.param .b64 param1;
	st.param.b64 	[param1], %rd3;
	.param .b32 retval0;
	call.uni (retval0), 
	vprintf, 
	(
	param0, 
	param1
	);
	ld.param.b32 	%r335, [retval0];
	} // callseq 111
	cvt.f64.f32 	%fd113, %f113;
	mov.b32 	%r337, 112;
	st.local.u32 	[%rd4], %r337;
	st.local.f64 	[%rd4+8], %fd113;
	{ // callseq 112, 0
	.param .b64 param0;
	st.param.b64 	[param0], %rd6;
	.param .b64 param1;
	st.param.b64 	[param1], %rd3;
	.param .b32 retval0;
	call.uni (retval0), 
	vprintf, 
	(
	param0, 
	param1
	);
	ld.param.b32 	%r338, [retval0];
	} // callseq 112
	cvt.f64.f32 	%fd114, %f114;
	mov.b32 	%r340, 113;
	st.local.u32 	[%rd4], %r340;
	st.local.f64 	[%rd4+8], %fd114;
	{ // callseq 113, 0
	.param .b64 param0;
	st.param.b64 	[param0], %rd6;
	.param .b64 param1;
	st.param.b64 	[param1], %rd3;
	.param .b32 retval0;
	call.uni (retval0), 
	vprintf, 
	(
	param0, 
	param1
	);
	ld.param.b32 	%r341, [retval0];
	} // callseq 113
	cvt.f64.f32 	%fd115, %f115;
	mov.b32 	%r343, 114;
	st.local.u32 	[%rd4], %r343;
	st.local.f64 	[%rd4+8], %fd115;
	{ // callseq 114, 0
	.param .b64 param0;
	st.param.b64 	[param0], %rd6;
	.param .b64 param1;
	st.param.b64 	[param1], %rd3;
	.param .b32 retval0;
	call.uni (retval0), 
	vprintf, 
	(
	param0, 
	param1
	);
	ld.param.b32 	%r344, [retval0];
	} // callseq 114
	cvt.f64.f32 	%fd116, %f116;
	mov.b32 	%r346, 115;
	st.local.u32 	[%rd4], %r346;
	st.local.f64 	[%rd4+8], %fd116;
	{ // callseq 115, 0
	.param .b64 param0;
	st.param.b64 	[param0], %rd6;
	.param .b64 param1;
	st.param.b64 	[param1], %rd3;
	.param .b32 retval0;
	call.uni (retval0), 
	vprintf, 
	(
	param0, 
	param1
	);
	ld.param.b32 	%r347, [retval0];
	} // callseq 115
	cvt.f64.f32 	%fd117, %f117;
	mov.b32 	%r349, 116;
	st.local.u32 	[%rd4], %r349;
	st.local.f64 	[%rd4+8], %fd117;
	{ // callseq 116, 0
	.param .b64 param0;
	st.param.b64 	[param0], %rd6;
	.param .b64 param1;
	st.param.b64 	[param1], %rd3;
	.param .b32 retval0;
	call.uni (retval0), 
	vprintf, 
	(
	param0, 
	param1
	);
	ld.param.b32 	%r350, [retval0];
	} // callseq 116
	cvt.f64.f32 	%fd118, %f118;
	mov.b32 	%r352, 117;
	st.local.u32 	[%rd4], %r352;
	st.local.f64 	[%rd4+8], %fd118;
	{ // callseq 117, 0
	.param .b64 param0;
	st.param.b64 	[param0], %rd6;
	.param .b64 param1;
	st.param.b64 	[param1], %rd3;
	.param .b32 retval0;
	call.uni (retval0), 
	vprintf, 
	(
	param0, 
	param1
	);
	ld.param.b32 	%r353, [retval0];
	} // callseq 117
	cvt.f64.f32 	%fd119, %f119;
	mov.b32 	%r355, 118;
	st.local.u32 	[%rd4], %r355;
	st.local.f64 	[%rd4+8], %fd119;
	{ // callseq 118, 0
	.param .b64 param0;
	st.param.b64 	[param0], %rd6;
	.param .b64 param1;
	st.param.b64 	[param1], %rd3;
	.param .b32 retval0;
	call.uni (retval0), 
	vprintf, 
	(
	param0, 
	param1
	);
	ld.param.b32 	%r356, [retval0];
	} // callseq 118
	cvt.f64.f32 	%fd120, %f120;
	mov.b32 	%r358, 119;
	st.local.u32 	[%rd4], %r358;
	st.local.f64 	[%rd4+8], %fd120;
	{ // callseq 119, 0
	.param .b64 param0;
	st.param.b64 	[param0], %rd6;
	.param .b64 param1;
	st.param.b64 	[param1], %rd3;
	.param .b32 retval0;
	call.uni (retval0), 
	vprintf, 
	(
	param0, 
	param1
	);
	ld.param.b32 	%r359, [retval0];
	} // callseq 119
	cvt.f64.f32 	%fd121, %f121;
	mov.b32 	%r361, 120;
	st.local.u32 	[%rd4], %r361;
	st.local.f64 	[%rd4+8], %fd121;
	{ // callseq 120, 0
	.param .b64 param0;
	st.param.b64 	[param0], %rd6;
	.param .b64 param1;
	st.param.b64 	[param1], %rd3;
	.param .b32 retval0;
	call.uni (retval0), 
	vprintf, 
	(
	param0, 
	param1
	);
	ld.param.b32 	%r362, [retval0];
	} // callseq 120
	cvt.f64.f32 	%fd122, %f122;
	mov.b32 	%r364, 121;
	st.local.u32 	[%rd4], %r364;
	st.local.f64 	[%rd4+8], %fd122;
	{ // callseq 121, 0
	.param .b64 param0;
	st.param.b64 	[param0], %rd6;
	.param .b64 param1;
	st.param.b64 	[param1], %rd3;
	.param .b32 retval0;
	call.uni (retval0), 
	vprintf, 
	(
	param0, 
	param1
	);
	ld.param.b32 	%r365, [retval0];
	} // callseq 121
	cvt.f64.f32 	%fd123, %f123;
	mov.b32 	%r367, 122;
	st.local.u32 	[%rd4], %r367;
	st.local.f64 	[%rd4+8], %fd123;
	{ // callseq 122, 0
	.param .b64 param0;
	st.param.b64 	[param0], %rd6;
	.param .b64 param1;
	st.param.b64 	[param1], %rd3;
	.param .b32 retval0;
	call.uni (retval0), 
	vprintf, 
	(
	param0, 
	param1
	);
	ld.param.b32 	%r368, [retval0];
	} // callseq 122
	cvt.f64.f32 	%fd124, %f124;
	mov.b32 	%r370, 123;
	st.local.u32 	[%rd4], %r370;
	st.local.f64 	[%rd4+8], %fd124;
	{ // callseq 123, 0
	.param .b64 param0;
	st.param.b64 	[param0], %rd6;
	.param .b64 param1;
	st.param.b64 	[param1], %rd3;
	.param .b32 retval0;
	call.uni (retval0), 
	vprintf, 
	(
	param0, 
	param1
	);
	ld.param.b32 	%r371, [retval0];
	} // callseq 123
	cvt.f64.f32 	%fd125, %f125;
	mov.b32 	%r373, 124;
	st.local.u32 	[%rd4], %r373;
	st.local.f64 	[%rd4+8], %fd125;
	{ // callseq 124, 0
	.param .b64 param0;
	st.param.b64 	[param0], %rd6;
	.param .b64 param1;
	st.param.b64 	[param1], %rd3;
	.param .b32 retval0;
	call.uni (retval0), 
	vprintf, 
	(
	param0, 
	param1
	);
	ld.param.b32 	%r374, [retval0];
	} // callseq 124
	cvt.f64.f32 	%fd126, %f126;
	mov.b32 	%r376, 125;
	st.local.u32 	[%rd4], %r376;
	st.local.f64 	[%rd4+8], %fd126;
	{ // callseq 125, 0
	.param .b64 param0;
	st.param.b64 	[param0], %rd6;
	.param .b64 param1;
	st.param.b64 	[param1], %rd3;
	.param .b32 retval0;
	call.uni (retval0), 
	vprintf, 
	(
	param0, 
	param1
	);
	ld.param.b32 	%r377, [retval0];
	} // callseq 125
	cvt.f64.f32 	%fd127, %f127;
	mov.b32 	%r379, 126;
	st.local.u32 	[%rd4], %r379;
	st.local.f64 	[%rd4+8], %fd127;
	{ // callseq 126, 0
	.param .b64 param0;
	st.param.b64 	[param0], %rd6;
	.param .b64 param1;
	st.param.b64 	[param1], %rd3;
	.param .b32 retval0;
	call.uni (retval0), 
	vprintf, 
	(
	param0, 
	param1
	);
	ld.param.b32 	%r380, [retval0];
	} // callseq 126
	cvt.f64.f32 	%fd128, %f128;
	mov.b32 	%r382, 127;
	st.local.u32 	[%rd4], %r382;
	st.local.f64 	[%rd4+8], %fd128;
	{ // callseq 127, 0
	.param .b64 param0;
	st.param.b64 	[param0], %rd6;
	.param .b64 param1;
	st.param.b64 	[param1], %rd3;
	.param .b32 retval0;
	call.uni (retval0), 
	vprintf, 
	(
	param0, 
	param1
	);
	ld.param.b32 	%r383, [retval0];
	} // callseq 127
	cvt.f64.f32 	%fd129, %f129;
	mov.b32 	%r385, 128;
	st.local.u32 	[%rd4], %r385;
	st.local.f64 	[%rd4+8], %fd129;
	{ // callseq 128, 0
	.param .b64 param0;
	st.param.b64 	[param0], %rd6;
	.param .b64 param1;
	st.param.b64 	[param1], %rd3;
	.param .b32 retval0;
	call.uni (retval0), 
	vprintf, 
	(
	param0, 
	param1
	);
	ld.param.b32 	%r386, [retval0];
	} // callseq 128
	cvt.f64.f32 	%fd130, %f130;
	mov.b32 	%r388, 129;
	st.local.u32 	[%rd4], %r388;
	st.local.f64 	[%rd4+8], %fd130;
	{ // callseq 129, 0
	.param .b64 param0;
	st.param.b64 	[param0], %rd6;
	.param .b64 param1;
	st.param.b64 	[param1], %rd3;
	.param .b32 retval0;
	call.uni (retval0), 
	vprintf, 
	(
	param0, 
	param1
	);
	ld.param.b32 	%r389, [retval0];
	} // callseq 129
	cvt.f64.f32 	%fd131, %f131;
	mov.b32 	%r391, 130;
	st.local.u32 	[%rd4], %r391;
	st.local.f64 	[%rd4+8], %fd131;
	{ // callseq 130, 0
	.param .b64 param0;
	st.param.b64 	[param0], %rd6;
	.param .b64 param1;
	st.param.b64 	[param1], %rd3;
	.param .b32 retval0;
	call.uni (retval0), 
	vprintf, 
	(
	param0, 
	param1
	);
	ld.param.b32 	%r392, [retval0];
	} // callseq 130
	cvt.f64.f32 	%fd132, %f132;
	mov.b32 	%r394, 131;
	st.local.u32 	[%rd4], %r394;
	st.local.f64 	[%rd4+8], %fd132;
	{ // callseq 131, 0
	.param .b64 param0;
	st.param.b64 	[param0], %rd6;
	.param .b64 param1;
	st.param.b64 	[param1], %rd3;
	.param .b32 retval0;
	call.uni (retval0), 
	vprintf, 
	(
	param0, 
	param1
	);
	ld.param.b32 	%r395, [retval0];
	} // callseq 131
	cvt.f64.f32 	%fd133, %f133;
	mov.b32 	%r397, 132;
	st.local.u32 	[%rd4], %r397;
	st.local.f64 	[%rd4+8], %fd133;
	{ // callseq 132, 0
	.param .b64 param0;
	st.param.b64 	[param0], %rd6;
	.param .b64 param1;
	st.param.b64 	[param1], %rd3;
	.param .b32 retval0;
	call.uni (retval0), 
	vprintf, 
	(
	param0, 
	param1
	);
	ld.param.b32 	%r398, [retval0];
	} // callseq 132
	cvt.f64.f32 	%fd134, %f134;
	mov.b32 	%r400, 133;
	st.local.u32 	[%rd4], %r400;
	st.local.f64 	[%rd4+8], %fd134;
	{ // callseq 133, 0
	.param .b64 param0;
	st.param.b64 	[param0], %rd6;
	.param .b64 param1;
	st.param.b64 	[param1], %rd3;
	.param .b32 retval0;
	call.uni (retval0), 
	vprintf, 
	(
	param0, 
	param1
	);
	ld.param.b32 	%r401, [retval0];
	} // callseq 133
	cvt.f64.f32 	%fd135, %f135;
	mov.b32 	%r403, 134;
	st.local.u32 	[%rd4], %r403;
	st.local.f64 	[%rd4+8], %fd135;
	{ // callseq 134, 0
	.param .b64 param0;
	st.param.b64 	[param0], %rd6;
	.param .b64 param1;
	st.param.b64 	[param1], %rd3;
	.param .b32 retval0;
	call.uni (retval0), 
	vprintf, 
	(
	param0, 
	param1
	);
	ld.param.b32 	%r404, [retval0];
	} // callseq 134
	cvt.f64.f32 	%fd136, %f136;
	mov.b32 	%r406, 135;
	st.local.u32 	[%rd4], %r406;
	st.local.f64 	[%rd4+8], %fd136;
	{ // callseq 135, 0
	.param .b64 param0;
	st.param.b64 	[param0], %rd6;
	.param .b64 param1;
	st.param.b64 	[param1], %rd3;
	.param .b32 retval0;
	call.uni (retval0), 
	vprintf, 
	(
	param0, 
	param1
	);
	ld.param.b32 	%r407, [retval0];
	} // callseq 135
	cvt.f64.f32 	%fd137, %f137;
	mov.b32 	%r409, 136;
	st.local.u32 	[%rd4], %r409;
	st.local.f64 	[%rd4+8], %fd137;
	{ // callseq 136, 0
	.param .b64 param0;
	st.param.b64 	[param0], %rd6;
	.param .b64 param1;
	st.param.b64 	[param1], %rd3;
	.param .b32 retval0;
	call.uni (retval0), 
	vprintf, 
	(
	param0, 
	param1
	);
	ld.param.b32 	%r410, [retval0];
	} // callseq 136
	cvt.f64.f32 	%fd138, %f138;
	mov.b32 	%r412, 137;
	st.local.u32 	[%rd4], %r412;
	st.local.f64 	[%rd4+8], %fd138;
	{ // callseq 137, 0
	.param .b64 param0;
	st.param.b64 	[param0], %rd6;
	.param .b64 param1;
	st.param.b64 	[param1], %rd3;
	.param .b32 retval0;
	call.uni (retval0), 
	vprintf, 
	(
	param0, 
	param1
	);
	ld.param.b32 	%r413, [retval0];
	} // callseq 137
	cvt.f64.f32 	%fd139, %f139;
	mov.b32 	%r415, 138;
	st.local.u32 	[%rd4], %r415;
	st.local.f64 	[%rd4+8], %fd139;
	{ // callseq 138, 0
	.param .b64 param0;
	st.param.b64 	[param0], %rd6;
	.param .b64 param1;
	st.param.b64 	[param1], %rd3;
	.param .b32 retval0;
	call.uni (retval0), 
	vprintf, 
	(
	param0, 
	param1
	);
	ld.param.b32 	%r416, [retval0];
	} // callseq 138
	cvt.f64.f32 	%fd140, %f140;
	mov.b32 	%r418, 139;
	st.local.u32 	[%rd4], %r418;
	st.local.f64 	[%rd4+8], %fd140;
	{ // callseq 139, 0
	.param .b64 param0;
	st.param.b64 	[param0], %rd6;
	.param .b64 param1;
	st.param.b64 	[param1], %rd3;
	.param .b32 retval0;
	call.uni (retval0), 
	vprintf, 
	(
	param0, 
	param1
	);
	ld.param.b32 	%r419, [retval0];
	} // callseq 139
	cvt.f64.f32 	%fd141, %f141;
	mov.b32 	%r421, 140;
	st.local.u32 	[%rd4], %r421;
	st.local.f64 	[%rd4+8], %fd141;
	{ // callseq 140, 0
	.param .b64 param0;
	st.param.b64 	[param0], %rd6;
	.param .b64 param1;
	st.param.b64 	[param1], %rd3;
	.param .b32 retval0;
	call.uni (retval0), 
	vprintf, 
	(
	param0, 
	param1
	);
	ld.param.b32 	%r422, [retval0];
	} // callseq 140
	cvt.f64.f32 	%fd142, %f142;
	mov.b32 	%r424, 141;
	st.local.u32 	[%rd4], %r424;
	st.local.f64 	[%rd4+8], %fd142;
	{ // callseq 141, 0
	.param .b64 param0;
	st.param.b64 	[param0], %rd6;
	.param .b64 param1;
	st.param.b64 	[param1], %rd3;
	.param .b32 retval0;
	call.uni (retval0), 
	vprintf, 
	(
	param0, 
	param1
	);
	ld.param.b32 	%r425, [retval0];
	} // callseq 141
	cvt.f64.f32 	%fd143, %f143;
	mov.b32 	%r427, 142;
	st.local.u32 	[%rd4], %r427;
	st.local.f64 	[%rd4+8], %fd143;
	{ // callseq 142, 0
	.param .b64 param0;
	st.param.b64 	[param0], %rd6;
	.param .b64 param1;
	st.param.b64 	[param1], %rd3;
	.param .b32 retval0;
	call.uni (retval0), 
	vprintf, 
	(
	param0, 
	param1
	);
	ld.param.b32 	%r428, [retval0];
	} // callseq 142
	cvt.f64.f32 	%fd144, %f144;
	mov.b32 	%r430, 143;
	st.local.u32 	[%rd4], %r430;
	st.local.f64 	[%rd4+8], %fd144;
	{ // callseq 143, 0
	.param .b64 param0;
	st.param.b64 	[param0], %rd6;
	.param .b64 param1;
	st.param.b64 	[param1], %rd3;
	.param .b32 retval0;
	call.uni (retval0), 
	vprintf, 
	(
	param0, 
	param1
	);
	ld.param.b32 	%r431, [retval0];
	} // callseq 143
	cvt.f64.f32 	%fd145, %f145;
	mov.b32 	%r433, 144;
	st.local.u32 	[%rd4], %r433;
	st.local.f64 	[%rd4+8], %fd145;
	{ // callseq 144, 0
	.param .b64 param0;
	st.param.b64 	[param0], %rd6;
	.param .b64 param1;
	st.param.b64 	[param1], %rd3;
	.param .b32 retval0;
	call.uni (retval0), 
	vprintf, 
	(
	param0, 
	param1
	);
	ld.param.b32 	%r434, [retval0];
	} // callseq 144
	cvt.f64.f32 	%fd146, %f146;
	mov.b32 	%r436, 145;
	st.local.u32 	[%rd4], %r436;
	st.local.f64 	[%rd4+8], %fd146;
	{ // callseq 145, 0
	.param .b64 param0;
	st.param.b64 	[param0], %rd6;
	.param .b64 param1;
	st.param.b64 	[param1], %rd3;
	.param .b32 retval0;
	call.uni (retval0), 
	vprintf, 
	(
	param0, 
	param1
	);
	ld.param.b32 	%r437, [retval0];
	} // callseq 145
	cvt.f64.f32 	%fd147, %f147;
	mov.b32 	%r439, 146;
	st.local.u32 	[%rd4], %r439;
	st.local.f64 	[%rd4+8], %fd147;
	{ // callseq 146, 0
	.param .b64 param0;
	st.param.b64 	[param0], %rd6;
	.param .b64 param1;
	st.param.b64 	[param1], %rd3;
	.param .b32 retval0;
	call.uni (retval0), 
	vprintf, 
	(
	param0, 
	param1
	);
	ld.param.b32 	%r440, [retval0];
	} // callseq 146
	cvt.f64.f32 	%fd148, %f148;
	mov.b32 	%r442, 147;
	st.local.u32 	[%rd4], %r442;
	st.local.f64 	[%rd4+8], %fd148;
	{ // callseq 147, 0
	.param .b64 param0;
	st.param.b64 	[param0], %rd6;
	.param .b64 param1;
	st.param.b64 	[param1], %rd3;
	.param .b32 retval0;
	call.uni (retval0), 
	vprintf, 
	(
	param0, 
	param1
	);
	ld.param.b32 	%r443, [retval0];
	} // callseq 147
	cvt.f64.f32 	%fd149, %f149;
	mov.b32 	%r445, 148;
	st.local.u32 	[%rd4], %r445;
	st.local.f64 	[%rd4+8], %fd149;
	{ // callseq 148, 0
	.param .b64 param0;
	st.param.b64 	[param0], %rd6;
	.param .b64 param1;
	st.param.b64 	[param1], %rd3;
	.param .b32 retval0;
	call.uni (retval0), 
	vprintf, 
	(
	param0, 
	param1
	);
	ld.param.b32 	%r446, [retval0];
	} // callseq 148
	cvt.f64.f32 	%fd150, %f150;
	mov.b32 	%r448, 149;
	st.local.u32 	[%rd4], %r448;
	st.local.f64 	[%rd4+8], %fd150;
	{ // callseq 149, 0
	.param .b64 param0;
	st.param.b64 	[param0], %rd6;
	.param .b64 param1;
	st.param.b64 	[param1], %rd3;
	.param .b32 retval0;
	call.uni (retval0), 
	vprintf, 
	(
	param0, 
	param1
	);
	ld.param.b32 	%r449, [retval0];
	} // callseq 149
	cvt.f64.f32 	%fd151, %f151;
	mov.b32 	%r451, 150;
	st.local.u32 	[%rd4], %r451;
	st.local.f64 	[%rd4+8], %fd151;
	{ // callseq 150, 0
	.param .b64 param0;
	st.param.b64 	[param0], %rd6;
	.param .b64 param1;
	st.param.b64 	[param1], %rd3;
	.param .b32 retval0;
	call.uni (retval0), 
	vprintf, 
	(
	param0, 
	param1
	);
	ld.param.b32 	%r452, [retval0];
	} // callseq 150
	cvt.f64.f32 	%fd152, %f152;
	mov.b32 	%r454, 151;
	st.local.u32 	[%rd4], %r454;
	st.local.f64 	[%rd4+8], %fd152;
	{ // callseq 151, 0
	.param .b64 param0;
	st.param.b64 	[param0], %rd6;
	.param .b64 param1;
	st.param.b64 	[param1], %rd3;
	.param .b32 retval0;
	call.uni (retval0), 
	vprintf, 
	(
	param0, 
	param1
	);
	ld.param.b32 	%r455, [retval0];
	} // callseq 151
	cvt.f64.f32 	%fd153, %f153;
	mov.b32 	%r457, 152;
	st.local.u32 	[%rd4], %r457;
	st.local.f64 	[%rd4+8], %fd153;
	{ // callseq 152, 0
	.param .b64 param0;
	st.param.b64 	[param0], %rd6;
	.param .b64 param1;
	st.param.b64 	[param1], %rd3;
	.param .b32 retval0;
	call.uni (retval0), 
	vprintf, 
	(
	param0, 
	param1
	);
	ld.param.b32 	%r458, [retval0];
	} // callseq 152
	cvt.f64.f32 	%fd154, %f154;
	mov.b32 	%r460, 153;
	st.local.u32 	[%rd4], %r460;
	st.local.f64 	[%rd4+8], %fd154;
	{ // callseq 153, 0
	.param .b64 param0;
	st.param.b64 	[param0], %rd6;
	.param .b64 param1;
	st.param.b64 	[param1], %rd3;
	.param .b32 retval0;
	call.uni (retval0), 
	vprintf, 
	(
	param0, 
	param1
	);
	ld.param.b32 	%r461, [retval0];
	} // callseq 153
	cvt.f64.f32 	%fd155, %f155;
	mov.b32 	%r463, 154;
	st.local.u32 	[%rd4], %r463;
	st.local.f64 	[%rd4+8], %fd155;
	{ // callseq 154, 0
	.param .b64 param0;
	st.param.b64 	[param0], %rd6;
	.param .b64 param1;
	st.param.b64 	[param1], %rd3;
	.param .b32 retval0;
	call.uni (retval0), 
	vprintf, 
	(
	param0, 
	param1
	);
	ld.param.b32 	%r464, [retval0];
	} // callseq 154
	cvt.f64.f32 	%fd156, %f156;
	mov.b32 	%r466, 155;
	st.local.u32 	[%rd4], %r466;
	st.local.f64 	[%rd4+8], %fd156;
	{ // callseq 155, 0
	.param .b64 param0;
	st.param.b64 	[param0], %rd6;
	.param .b64 param1;
	st.param.b64 	[param1], %rd3;
	.param .b32 retval0;
	call.uni (retval0), 
	vprintf, 
	(
	param0, 
	param1
	);
	ld.param.b32 	%r467, [retval0];
	} // callseq 155
	cvt.f64.f32 	%fd157, %f157;
	mov.b32 	%r469, 156;
	st.local.u32 	[%rd4], %r469;
	st.local.f64 	[%rd4+8], %fd157;
	{ // callseq 156, 0
	.param .b64 param0;
	st.param.b64 	[param0], %rd6;
	.param .b64 param1;
	st.param.b64 	[param1], %rd3;
	.param .b32 retval0;
	call.uni (retval0), 
	vprintf, 
	(
	param0, 
	param1
	);
	ld.param.b32 	%r470, [retval0];
	} // callseq 156
	cvt.f64.f32 	%fd158, %f158;
	mov.b32 	%r472, 157;
	st.local.u32 	[%rd4], %r472;
	st.local.f64 	[%rd4+8], %fd158;
	{ // callseq 157, 0
	.param .b64 param0;
	st.param.b64 	[param0], %rd6;
	.param .b64 param1;
	st.param.b64 	[param1], %rd3;
	.param .b32 retval0;
	call.uni (retval0), 
	vprintf, 
	(
	param0, 
	param1
	);
	ld.param.b32 	%r473, [retval0];
	} // callseq 157
	cvt.f64.f32 	%fd159, %f159;
	mov.b32 	%r475, 158;
	st.local.u32 	[%rd4], %r475;
	st.local.f64 	[%rd4+8], %fd159;
	{ // callseq 158, 0
	.param .b64 param0;
	st.param.b64 	[param0], %rd6;
	.param .b64 param1;
	st.param.b64 	[param1], %rd3;
	.param .b32 retval0;
	call.uni (retval0), 
	vprintf, 
	(
	param0, 
	param1
	);
	ld.param.b32 	%r476, [retval0];
	} // callseq 158
	cvt.f64.f32 	%fd160, %f160;
	mov.b32 	%r478, 159;
	st.local.u32 	[%rd4], %r478;
	st.local.f64 	[%rd4+8], %fd160;
	{ // callseq 159, 0
	.param .b64 param0;
	st.param.b64 	[param0], %rd6;
	.param .b64 param1;
	st.param.b64 	[param1], %rd3;
	.param .b32 retval0;
	call.uni (retval0), 
	vprintf, 
	(
	param0, 
	param1
	);
	ld.param.b32 	%r479, [retval0];
	} // callseq 159
	cvt.f64.f32 	%fd161, %f161;
	mov.b32 	%r481, 160;
	st.local.u32 	[%rd4], %r481;
	st.local.f64 	[%rd4+8], %fd161;
	{ // callseq 160, 0
	.param .b64 param0;
	st.param.b64 	[param0], %rd6;
	.param .b64 param1;
	st.param.b64 	[param1], %rd3;
	.param .b32 retval0;
	call.uni (retval0), 
	vprintf, 
	(
	param0, 
	param1
	);
	ld.param.b32 	%r482, [retval0];
	} // callseq 160
	cvt.f64.f32 	%fd162, %f162;
	mov.b32 	%r484, 161;
	st.local.u32 	[%rd4], %r484;
	st.local.f64 	[%rd4+8], %fd162;
	{ // callseq 161, 0
	.param .b64 param0;
	st.param.b64 	[param0], %rd6;
	.param .b64 param1;
	st.param.b64 	[param1], %rd3;
	.param .b32 retval0;
	call.uni (retval0), 
	vprintf, 
	(
	param0, 
	param1
	);
	ld.param.b32 	%r485, [retval0];
	} // callseq 161
	cvt.f64.f32 	%fd163, %f163;
	mov.b32 	%r487, 162;
	st.local.u32 	[%rd4], %r487;
	st.local.f64 	[%rd4+8], %fd163;
	{ // callseq 162, 0
	.param .b64 param0;
	st.param.b64 	[param0], %rd6;
	.param .b64 param1;
	st.param.b64 	[param1], %rd3;
	.param .b32 retval0;
	call.uni (retval0), 
	vprintf, 
	(
	param0, 
	param1
	);
	ld.param.b32 	%r488, [retval0];
	} // callseq 162
	cvt.f64.f32 	%fd164, %f164;
	mov.b32 	%r490, 163;
	st.local.u32 	[%rd4], %r490;
	st.local.f64 	[%rd4+8], %fd164;
	{ // callseq 163, 0
	.param .b64 param0;
	st.param.b64 	[param0], %rd6;
	.param .b64 param1;
	st.param.b64 	[param1], %rd3;
	.param .b32 retval0;
	call.uni (retval0), 
	vprintf, 
	(
	param0, 
	param1
	);
	ld.param.b32 	%r491, [retval0];
	} // callseq 163
	cvt.f64.f32 	%fd165, %f165;
	mov.b32 	%r493, 164;
	st.local.u32 	[%rd4], %r493;
	st.local.f64 	[%rd4+8], %fd165;
	{ // callseq 164, 0
	.param .b64 param0;
	st.param.b64 	[param0], %rd6;
	.param .b64 param1;
	st.param.b64 	[param1], %rd3;
	.param .b32 retval0;
	call.uni (retval0), 
	vprintf, 
	(
	param0, 
	param1
	);
	ld.param.b32 	%r494, [retval0];
	} // callseq 164
	cvt.f64.f32 	%fd166, %f166;
	mov.b32 	%r496, 165;
	st.local.u32 	[%rd4], %r496;
	st.local.f64 	[%rd4+8], %fd166;
	{ // callseq 165, 0
	.param .b64 param0;
	st.param.b64 	[param0], %rd6;
	.param .b64 param1;
	st.param.b64 	[param1], %rd3;
	.param .b32 retval0;
	call.uni (retval0), 
	vprintf, 
	(
	param0, 
	param1
	);
	ld.param.b32 	%r497, [retval0];
	} // callseq 165
	cvt.f64.f32 	%fd167, %f167;
	mov.b32 	%r499, 166;
	st.local.u32 	[%rd4], %r499;
	st.local.f64 	[%rd4+8], %fd167;
	{ // callseq 166, 0
	.param .b64 param0;
	st.param.b64 	[param0], %rd6;
	.param .b64 param1;
	st.param.b64 	[param1], %rd3;
	.param .b32 retval0;
	call.uni (retval0), 
	vprintf, 
	(
	param0, 
	param1
	);
	ld.param.b32 	%r500, [retval0];
	} // callseq 166
	cvt.f64.f32 	%fd168, %f168;
	mov.b32 	%r502, 167;
	st.local.u32 	[%rd4], %r502;
	st.local.f64 	[%rd4+8], %fd168;
	{ // callseq 167, 0
	.param .b64 param0;
	st.param.b64 	[param0], %rd6;
	.param .b64 param1;
	st.param.b64 	[param1], %rd3;
	.param .b32 retval0;
	call.uni (retval0), 
	vprintf, 
	(
	param0, 
	param1
	);
	ld.param.b32 	%r503, [retval0];
	} // callseq 167
	cvt.f64.f32 	%fd169, %f169;
	mov.b32 	%r505, 168;
	st.local.u32 	[%rd4], %r505;
	st.local.f64 	[%rd4+8], %fd169;
	{ // callseq 168, 0
	.param .b64 param0;
	st.param.b64 	[param0], %rd6;
	.param .b64 param1;
	st.param.b64 	[param1], %rd3;
	.param .b32 retval0;
	call.uni (retval0), 
	vprintf, 
	(
	param0, 
	param1
	);
	ld.param.b32 	%r506, [retval0];
	} // callseq 168
	cvt.f64.f32 	%fd170, %f170;
	mov.b32 	%r508, 169;
	st.local.u32 	[%rd4], %r508;
	st.local.f64 	[%rd4+8], %fd170;
	{ // callseq 169, 0
	.param .b64 param0;
	st.param.b64 	[param0], %rd6;
	.param .b64 param1;
	st.param.b64 	[param1], %rd3;
	.param .b32 retval0;
	call.uni (retval0), 
	vprintf, 
	(
	param0, 
	param1
	);
	ld.param.b32 	%r509, [retval0];
	} // callseq 169
	cvt.f64.f32 	%fd171, %f171;
	mov.b32 	%r511, 170;
	st.local.u32 	[%rd4], %r511;
	st.local.f64 	[%rd4+8], %fd171;
	{ // callseq 170, 0
	.param .b64 param0;
	st.param.b64 	[param0], %rd6;
	.param .b64 param1;
	st.param.b64 	[param1], %rd3;
	.param .b32 retval0;
	call.uni (retval0), 
	vprintf, 
	(
	param0, 
	param1
	);
	ld.param.b32 	%r512, [retval0];
	} // callseq 170
	cvt.f64.f32 	%fd172, %f172;
	mov.b32 	%r514, 171;
	st.local.u32 	[%rd4], %r514;
	st.local.f64 	[%rd4+8], %fd172;
	{ // callseq 171, 0
	.param .b64 param0;
	st.param.b64 	[param0], %rd6;
	.param .b64 param1;
	st.param.b64 	[param1], %rd3;
	.param .b32 retval0;
	call.uni (retval0), 
	vprintf, 
	(
	param0, 
	param1
	);
	ld.param.b32 	%r515, [retval0];
	} // callseq 171
	cvt.f64.f32 	%fd173, %f173;
	mov.b32 	%r517, 172;
	st.local.u32 	[%rd4], %r517;
	st.local.f64 	[%rd4+8], %fd173;
	{ // callseq 172, 0
	.param .b64 param0;
	st.param.b64 	[param0], %rd6;
	.param .b64 param1;
	st.param.b64 	[param1], %rd3;
	.param .b32 retval0;
	call.uni (retval0), 
	vprintf, 
	(
	param0, 
	param1
	);
	ld.param.b32 	%r518, [retval0];
	} // callseq 172
	cvt.f64.f32 	%fd174, %f174;
	mov.b32 	%r520, 173;
	st.local.u32 	[%rd4], %r520;
	st.local.f64 	[%rd4+8], %fd174;
	{ // callseq 173, 0
	.param .b64 param0;
	st.param.b64 	[param0], %rd6;
	.param .b64 param1;
	st.param.b64 	[param1], %rd3;
	.param .b32 retval0;
	call.uni (retval0), 
	vprintf, 
	(
	param0, 
	param1
	);
	ld.param.b32 	%r521, [retval0];
	} // callseq 173
	cvt.f64.f32 	%fd175, %f175;
	mov.b32 	%r523, 174;
	st.local.u32 	[%rd4], %r523;
	st.local.f64 	[%rd4+8], %fd175;
	{ // callseq 174, 0
	.param .b64 param0;
	st.param.b64 	[param0], %rd6;
	.param .b64 param1;
	st.param.b64 	[param1], %rd3;
	.param .b32 retval0;
	call.uni (retval0), 
	vprintf, 
	(
	param0, 
	param1
	);
	ld.param.b32 	%r524, [retval0];
	} // callseq 174
	cvt.f64.f32 	%fd176, %f176;
	mov.b32 	%r526, 175;
	st.local.u32 	[%rd4], %r526;
	st.local.f64 	[%rd4+8], %fd176;
	{ // callseq 175, 0
	.param .b64 param0;
	st.param.b64 	[param0], %rd6;
	.param .b64 param1;
	st.param.b64 	[param1], %rd3;
	.param .b32 retval0;
	call.uni (retval0), 
	vprintf, 
	(
	param0, 
	param1
	);
	ld.param.b32 	%r527, [retval0];
	} // callseq 175
	cvt.f64.f32 	%fd177, %f177;
	mov.b32 	%r529, 176;
	st.local.u32 	[%rd4], %r529;
	st.local.f64 	[%rd4+8], %fd177;
	{ // callseq 176, 0
	.param .b64 param0;
	st.param.b64 	[param0], %rd6;
	.param .b64 param1;
	st.param.b64 	[param1], %rd3;
	.param .b32 retval0;
	call.uni (retval0), 
	vprintf, 
	(
	param0, 
	param1
	);
	ld.param.b32 	%r530, [retval0];
	} // callseq 176
	cvt.f64.f32 	%fd178, %f178;
	mov.b32 	%r532, 177;
	st.local.u32 	[%rd4], %r532;
	st.local.f64 	[%rd4+8], %fd178;
	{ // callseq 177, 0
	.param .b64 param0;
	st.param.b64 	[param0], %rd6;
	.param .b64 param1;
	st.param.b64 	[param1], %rd3;
	.param .b32 retval0;
	call.uni (retval0), 
	vprintf, 
	(
	param0, 
	param1
	);
	ld.param.b32 	%r533, [retval0];
	} // callseq 177
	cvt.f64.f32 	%fd179, %f179;
	mov.b32 	%r535, 178;
	st.local.u32 	[%rd4], %r535;
	st.local.f64 	[%rd4+8], %fd179;
	{ // callseq 178, 0
	.param .b64 param0;
	st.param.b64 	[param0], %rd6;
	.param .b64 param1;
	st.param.b64 	[param1], %rd3;
	.param .b32 retval0;
	call.uni (retval0), 
	vprintf, 
	(
	param0, 
	param1
	);
	ld.param.b32 	%r536, [retval0];
	} // callseq 178
	cvt.f64.f32 	%fd180, %f180;
	mov.b32 	%r538, 179;
	st.local.u32 	[%rd4], %r538;
	st.local.f64 	[%rd4+8], %fd180;
	{ // callseq 179, 0
	.param .b64 param0;
	st.param.b64 	[param0], %rd6;
	.param .b64 param1;
	st.param.b64 	[param1], %rd3;
	.param .b32 retval0;
	call.uni (retval0), 
	vprintf, 
	(
	param0, 
	param1
	);
	ld.param.b32 	%r539, [retval0];
	} // callseq 179
	cvt.f64.f32 	%fd181, %f181;
	mov.b32 	%r541, 180;
	st.local.u32 	[%rd4], %r541;
	st.local.f64 	[%rd4+8], %fd181;
	{ // callseq 180, 0
	.param .b64 param0;
	st.param.b64 	[param0], %rd6;
	.param .b64 param1;
	st.param.b64 	[param1], %rd3;
	.param .b32 retval0;
	call.uni (retval0), 
	vprintf, 
	(
	param0, 
	param1
	);
	ld.param.b32 	%r542, [retval0];
	} // callseq 180
	cvt.f64.f32 	%fd182, %f182;
	mov.b32 	%r544, 181;
	st.local.u32 	[%rd4], %r544;
	st.local.f64 	[%rd4+8], %fd182;
	{ // callseq 181, 0
	.param .b64 param0;
	st.param.b64 	[param0], %rd6;
	.param .b64 param1;
	st.param.b64 	[param1], %rd3;
	.param .b32 retval0;
	call.uni (retval0), 
	vprintf, 
	(
	param0, 
	param1
	);
	ld.param.b32 	%r545, [retval0];
	} // callseq 181
	cvt.f64.f32 	%fd183, %f183;
	mov.b32 	%r547, 182;
	st.local.u32 	[%rd4], %r547;
	st.local.f64 	[%rd4+8], %fd183;
	{ // callseq 182, 0
	.param .b64 param0;
	st.param.b64 	[param0], %rd6;
	.param .b64 param1;
	st.param.b64 	[param1], %rd3;
	.param .b32 retval0;
	call.uni (retval0), 
	vprintf, 
	(
	param0, 
	param1
	);
	ld.param.b32 	%r548, [retval0];
	} // callseq 182
	cvt.f64.f32 	%fd184, %f184;
	mov.b32 	%r550, 183;
	st.local.u32 	[%rd4], %r550;
	st.local.f64 	[%rd4+8], %fd184;
	{ // callseq 183, 0
	.param .b64 param0;
	st.param.b64 	[param0], %rd6;
	.param .b64 param1;
	st.param.b64 	[param1], %rd3;
	.param .b32 retval0;
	call.uni (retval0), 
	vprintf, 
	(
	param0, 
	param1
	);
	ld.param.b32 	%r551, [retval0];
	} // callseq 183
	cvt.f64.f32 	%fd185, %f185;
	mov.b32 	%r553, 184;
	st.local.u32 	[%rd4], %r553;
	st.local.f64 	[%rd4+8], %fd185;
	{ // callseq 184, 0
	.param .b64 param0;
	st.param.b64 	[param0], %rd6;
	.param .b64 param1;
	st.param.b64 	[param1], %rd3;
	.param .b32 retval0;
	call.uni (retval0), 
	vprintf, 
	(
	param0, 
	param1
	);
	ld.param.b32 	%r554, [retval0];
	} // callseq 184
	cvt.f64.f32 	%fd186, %f186;
	mov.b32 	%r556, 185;
	st.local.u32 	[%rd4], %r556;
	st.local.f64 	[%rd4+8], %fd186;
	{ // callseq 185, 0
	.param .b64 param0;
	st.param.b64 	[param0], %rd6;
	.param .b64 param1;
	st.param.b64 	[param1], %rd3;
	.param .b32 retval0;
	call.uni (retval0), 
	vprintf, 
	(
	param0, 
	param1
	);
	ld.param.b32 	%r557, [retval0];
	} // callseq 185
	cvt.f64.f32 	%fd187, %f187;
	mov.b32 	%r559, 186;
	st.local.u32 	[%rd4], %r559;
	st.local.f64 	[%rd4+8], %fd187;
	{ // callseq 186, 0
	.param .b64 param0;
	st.param.b64 	[param0], %rd6;
	.param .b64 param1;
	st.param.b64 	[param1], %rd3;
	.param .b32 retval0;
	call.uni (retval0), 
	vprintf, 
	(
	param0, 
	param1
	);
	ld.param.b32 	%r560, [retval0];
	} // callseq 186
	cvt.f64.f32 	%fd188, %f188;
	mov.b32 	%r562, 187;
	st.local.u32 	[%rd4], %r562;
	st.local.f64 	[%rd4+8], %fd188;
	{ // callseq 187, 0
	.param .b64 param0;
	st.param.b64 	[param0], %rd6;
	.param .b64 param1;
	st.param.b64 	[param1], %rd3;
	.param .b32 retval0;
	call.uni (retval0), 
	vprintf, 
	(
	param0, 
	param1
	);
	ld.param.b32 	%r563, [retval0];
	} // callseq 187
	cvt.f64.f32 	%fd189, %f189;
	mov.b32 	%r565, 188;
	st.local.u32 	[%rd4], %r565;
	st.local.f64 	[%rd4+8], %fd189;
	{ // callseq 188, 0
	.param .b64 param0;
	st.param.b64 	[param0], %rd6;
	.param .b64 param1;
	st.param.b64 	[param1], %rd3;
	.param .b32 retval0;
	call.uni (retval0), 
	vprintf, 
	(
	param0, 
	param1
	);
	ld.param.b32 	%r566, [retval0];
	} // callseq 188
	cvt.f64.f32 	%fd190, %f190;
	mov.b32 	%r568, 189;
	st.local.u32 	[%rd4], %r568;
	st.local.f64 	[%rd4+8], %fd190;
	{ // callseq 189, 0
	.param .b64 param0;
	st.param.b64 	[param0], %rd6;
	.param .b64 param1;
	st.param.b64 	[param1], %rd3;
	.param .b32 retval0;
	call.uni (retval0), 
	vprintf, 
	(
	param0, 
	param1
	);
	ld.param.b32 	%r569, [retval0];
	} // callseq 189
	cvt.f64.f32 	%fd191, %f191;
	mov.b32 	%r571, 190;
	st.local.u32 	[%rd4], %r571;
	st.local.f64 	[%rd4+8], %fd191;
	{ // callseq 190, 0
	.param .b64 param0;
	st.param.b64 	[param0], %rd6;
	.param .b64 param1;
	st.param.b64 	[param1], %rd3;
	.param .b32 retval0;
	call.uni (retval0), 
	vprintf, 
	(
	param0, 
	param1
	);
	ld.param.b32 	%r572, [retval0];
	} // callseq 190
	cvt.f64.f32 	%fd192, %f192;
	mov.b32 	%r574, 191;
	st.local.u32 	[%rd4], %r574;
	st.local.f64 	[%rd4+8], %fd192;
	{ // callseq 191, 0
	.param .b64 param0;
	st.param.b64 	[param0], %rd6;
	.param .b64 param1;
	st.param.b64 	[param1], %rd3;
	.param .b32 retval0;
	call.uni (retval0), 
	vprintf, 
	(
	param0, 
	param1
	);
	ld.param.b32 	%r575, [retval0];
	} // callseq 191
	cvt.f64.f32 	%fd193, %f193;
	mov.b32 	%r577, 192;
	st.local.u32 	[%rd4], %r577;
	st.local.f64 	[%rd4+8], %fd193;
	{ // callseq 192, 0
	.param .b64 param0;
	st.param.b64 	[param0], %rd6;
	.param .b64 param1;
	st.param.b64 	[param1], %rd3;
	.param .b32 retval0;
	call.uni (retval0), 
	vprintf, 
	(
	param0, 
	param1
	);
	ld.param.b32 	%r578, [retval0];
	} // callseq 192
	cvt.f64.f32 	%fd194, %f194;
	mov.b32 	%r580, 193;
	st.local.u32 	[%rd4], %r580;
	st.local.f64 	[%rd4+8], %fd194;
	{ // callseq 193, 0
	.param .b64 param0;
	st.param.b64 	[param0], %rd6;
	.param .b64 param1;
	st.param.b64 	[param1], %rd3;
	.param .b32 retval0;
	call.uni (retval0), 
	vprintf, 
	(
	param0, 
	param1
	);
	ld.param.b32 	%r581, [retval0];
	} // callseq 193
	cvt.f64.f32 	%fd195, %f195;
	mov.b32 	%r583, 194;
	st.local.u32 	[%rd4], %r583;
	st.local.f64 	[%rd4+8], %fd195;
	{ // callseq 194, 0
	.param .b64 param0;
	st.param.b64 	[param0], %rd6;
	.param .b64 param1;
	st.param.b64 	[param1], %rd3;
	.param .b32 retval0;
	call.uni (retval0), 
	vprintf, 
	(
	param0, 
	param1
	);
	ld.param.b32 	%r584, [retval0];
	} // callseq 194
	cvt.f64.f32 	%fd196, %f196;
	mov.b32 	%r586, 195;
	st.local.u32 	[%rd4], %r586;
	st.local.f64 	[%rd4+8], %fd196;
	{ // callseq 195, 0
	.param .b64 param0;
	st.param.b64 	[param0], %rd6;
	.param .b64 param1;
	st.param.b64 	[param1], %rd3;
	.param .b32 retval0;
	call.uni (retval0), 
	vprintf, 
	(
	param0, 
	param1
	);
	ld.param.b32 	%r587, [retval0];
	} // callseq 195
	cvt.f64.f32 	%fd197, %f197;
	mov.b32 	%r589, 196;
	st.local.u32 	[%rd4], %r589;
	st.local.f64 	[%rd4+8], %fd197;
	{ // callseq 196, 0
	.param .b64 param0;
	st.param.b64 	[param0], %rd6;
	.param .b64 param1;
	st.param.b64 	[param1], %rd3;
	.param .b32 retval0;
	call.uni (retval0), 
	vprintf, 
	(
	param0, 
	param1
	);
	ld.param.b32 	%r590, [retval0];
	} // callseq 196
	cvt.f64.f32 	%fd198, %f198;
	mov.b32 	%r592, 197;
	st.local.u32 	[%rd4], %r592;
	st.local.f64 	[%rd4+8], %fd198;
	{ // callseq 197, 0
	.param .b64 param0;
	st.param.b64 	[param0], %rd6;
	.param .b64 param1;
	st.param.b64 	[param1], %rd3;
	.param .b32 retval0;
	call.uni (retval0), 
	vprintf, 
	(
	param0, 
	param1
	);
	ld.param.b32 	%r593, [retval0];
	} // callseq 197
	cvt.f64.f32 	%fd199, %f199;
	mov.b32 	%r595, 198;
	st.local.u32 	[%rd4], %r595;
	st.local.f64 	[%rd4+8], %fd199;
	{ // callseq 198, 0
	.param .b64 param0;
	st.param.b64 	[param0], %rd6;
	.param .b64 param1;
	st.param.b64 	[param1], %rd3;
	.param .b32 retval0;
	call.uni (retval0), 
	vprintf, 
	(
	param0, 
	param1
	);
	ld.param.b32 	%r596, [retval0];
	} // callseq 198
	cvt.f64.f32 	%fd200, %f200;
	mov.b32 	%r598, 199;
	st.local.u32 	[%rd4], %r598;
	st.local.f64 	[%rd4+8], %fd200;
	{ // callseq 199, 0
	.param .b64 param0;
	st.param.b64 	[param0], %rd6;
	.param .b64 param1;
	st.param.b64 	[param1], %rd3;
	.param .b32 retval0;
	call.uni (retval0), 
	vprintf, 
	(
	param0, 
	param1
	);
	ld.param.b32 	%r599, [retval0];
	} // callseq 199
	cvt.f64.f32 	%fd201, %f201;
	mov.b32 	%r601, 200;
	st.local.u32 	[%rd4], %r601;
	st.local.f64 	[%rd4+8], %fd201;
	{ // callseq 200, 0
	.param .b64 param0;
	st.param.b64 	[param0], %rd6;
	.param .b64 param1;
	st.param.b64 	[param1], %rd3;
	.param .b32 retval0;
	call.uni (retval0), 
	vprintf, 
	(
	param0, 
	param1
	);
	ld.param.b32 	%r602, [retval0];
	} // callseq 200
	cvt.f64.f32 	%fd202, %f202;
	mov.b32 	%r604, 201;
	st.local.u32 	[%rd4], %r604;
	st.local.f64 	[%rd4+8], %fd202;
	{ // callseq 201, 0
	.param .b64 param0;
	st.param.b64 	[param0], %rd6;
	.param .b64 param1;
	st.param.b64 	[param1], %rd3;
	.param .b32 retval0;
	call.uni (retval0), 
	vprintf, 
	(
	param0, 
	param1
	);
	ld.param.b32 	%r605, [retval0];
	} // callseq 201
	cvt.f64.f32 	%fd203, %f203;
	mov.b32 	%r607, 202;
	st.local.u32 	[%rd4], %r607;
	st.local.f64 	[%rd4+8], %fd203;
	{ // callseq 202, 0
	.param .b64 param0;
	st.param.b64 	[param0], %rd6;
	.param .b64 param1;
	st.param.b64 	[param1], %rd3;
	.param .b32 retval0;
	call.uni (retval0), 
	vprintf, 
	(
	param0, 
	param1
	);
	ld.param.b32 	%r608, [retval0];
	} // callseq 202
	cvt.f64.f32 	%fd204, %f204;
	mov.b32 	%r610, 203;
	st.local.u32 	[%rd4], %r610;
	st.local.f64 	[%rd4+8], %fd204;
	{ // callseq 203, 0
	.param .b64 param0;
	st.param.b64 	[param0], %rd6;
	.param .b64 param1;
	st.param.b64 	[param1], %rd3;
	.param .b32 retval0;
	call.uni (retval0), 
	vprintf, 
	(
	param0, 
	param1
	);
	ld.param.b32 	%r611, [retval0];
	} // callseq 203
	cvt.f64.f32 	%fd205, %f205;
	mov.b32 	%r613, 204;
	st.local.u32 	[%rd4], %r613;
	st.local.f64 	[%rd4+8], %fd205;
	{ // callseq 204, 0
	.param .b64 param0;
	st.param.b64 	[param0], %rd6;
	.param .b64 param1;
	st.param.b64 	[param1], %rd3;
	.param .b32 retval0;
	call.uni (retval0), 
	vprintf, 
	(
	param0, 
	param1
	);
	ld.param.b32 	%r614, [retval0];
	} // callseq 204
	cvt.f64.f32 	%fd206, %f206;
	mov.b32 	%r616, 205;
	st.local.u32 	[%rd4], %r616;
	st.local.f64 	[%rd4+8], %fd206;
	{ // callseq 205, 0
	.param .b64 param0;
	st.param.b64 	[param0], %rd6;
	.param .b64 param1;
	st.param.b64 	[param1], %rd3;
	.param .b32 retval0;
	call.uni (retval0), 
	vprintf, 
	(
	param0, 
	param1
	);
	ld.param.b32 	%r617, [retval0];
	} // callseq 205
	cvt.f64.f32 	%fd207, %f207;
	mov.b32 	%r619, 206;
	st.local.u32 	[%rd4], %r619;
	st.local.f64 	[%rd4+8], %fd207;
	{ // callseq 206, 0
	.param .b64 param0;
	st.param.b64 	[param0], %rd6;
	.param .b64 param1;
	st.param.b64 	[param1], %rd3;
	.param .b32 retval0;
	call.uni (retval0), 
	vprintf, 
	(
	param0, 
	param1
	);
	ld.param.b32 	%r620, [retval0];
	} // callseq 206
	cvt.f64.f32 	%fd208, %f208;
	mov.b32 	%r622, 207;
	st.local.u32 	[%rd4], %r622;
	st.local.f64 	[%rd4+8], %fd208;
	{ // callseq 207, 0
	.param .b64 param0;
	st.param.b64 	[param0], %rd6;
	.param .b64 param1;
	st.param.b64 	[param1], %rd3;
	.param .b32 retval0;
	call.uni (retval0), 
	vprintf, 
	(
	param0, 
	param1
	);
	ld.param.b32 	%r623, [retval0];
	} // callseq 207
	cvt.f64.f32 	%fd209, %f209;
	mov.b32 	%r625, 208;
	st.local.u32 	[%rd4], %r625;
	st.local.f64 	[%rd4+8], %fd209;
	{ // callseq 208, 0
	.param .b64 param0;
	st.param.b64 	[param0], %rd6;
	.param .b64 param1;
	st.param.b64 	[param1], %rd3;
	.param .b32 retval0;
	call.uni (retval0), 
	vprintf, 
	(
	param0, 
	param1
	);
	ld.param.b32 	%r626, [retval0];
	} // callseq 208
	cvt.f64.f32 	%fd210, %f210;
	mov.b32 	%r628, 209;
	st.local.u32 	[%rd4], %r628;
	st.local.f64 	[%rd4+8], %fd210;
	{ // callseq 209, 0
	.param .b64 param0;
	st.param.b64 	[param0], %rd6;
	.param .b64 param1;
	st.param.b64 	[param1], %rd3;
	.param .b32 retval0;
	call.uni (retval0), 
	vprintf, 
	(
	param0, 
	param1
	);
	ld.param.b32 	%r629, [retval0];
	} // callseq 209
	cvt.f64.f32 	%fd211, %f211;
	mov.b32 	%r631, 210;
	st.local.u32 	[%rd4], %r631;
	st.local.f64 	[%rd4+8], %fd211;
	{ // callseq 210, 0
	.param .b64 param0;
	st.param.b64 	[param0], %rd6;
	.param .b64 param1;
	st.param.b64 	[param1], %rd3;
	.param .b32 retval0;
	call.uni (retval0), 
	vprintf, 
	(
	param0, 
	param1
	);
	ld.param.b32 	%r632, [retval0];
	} // callseq 210
	cvt.f64.f32 	%fd212, %f212;
	mov.b32 	%r634, 211;
	st.local.u32 	[%rd4], %r634;
	st.local.f64 	[%rd4+8], %fd212;
	{ // callseq 211, 0
	.param .b64 param0;
	st.param.b64 	[param0], %rd6;
	.param .b64 param1;
	st.param.b64 	[param1], %rd3;
	.param .b32 retval0;
	call.uni (retval0), 
	vprintf, 
	(
	param0, 
	param1
	);
	ld.param.b32 	%r635, [retval0];
	} // callseq 211
	cvt.f64.f32 	%fd213, %f213;
	mov.b32 	%r637, 212;
	st.local.u32 	[%rd4], %r637;
	st.local.f64 	[%rd4+8], %fd213;
	{ // callseq 212, 0
	.param .b64 param0;
	st.param.b64 	[param0], %rd6;
	.param .b64 param1;
	st.param.b64 	[param1], %rd3;
	.param .b32 retval0;
	call.uni (retval0), 
	vprintf, 
	(
	param0, 
	param1
	);
	ld.param.b32 	%r638, [retval0];
	} // callseq 212
	cvt.f64.f32 	%fd214, %f214;
	mov.b32 	%r640, 213;
	st.local.u32 	[%rd4], %r640;
	st.local.f64 	[%rd4+8], %fd214;
	{ // callseq 213, 0
	.param .b64 param0;
	st.param.b64 	[param0], %rd6;
	.param .b64 param1;
	st.param.b64 	[param1], %rd3;
	.param .b32 retval0;
	call.uni (retval0), 
	vprintf, 
	(
	param0, 
	param1
	);
	ld.param.b32 	%r641, [retval0];
	} // callseq 213
	cvt.f64.f32 	%fd215, %f215;
	mov.b32 	%r643, 214;
	st.local.u32 	[%rd4], %r643;
	st.local.f64 	[%rd4+8], %fd215;
	{ // callseq 214, 0
	.param .b64 param0;
	st.param.b64 	[param0], %rd6;
	.param .b64 param1;
	st.param.b64 	[param1], %rd3;
	.param .b32 retval0;
	call.uni (retval0), 
	vprintf, 
	(
	param0, 
	param1
	);
	ld.param.b32 	%r644, [retval0];
	} // callseq 214
	cvt.f64.f32 	%fd216, %f216;
	mov.b32 	%r646, 215;
	st.local.u32 	[%rd4], %r646;
	st.local.f64 	[%rd4+8], %fd216;
	{ // callseq 215, 0
	.param .b64 param0;
	st.param.b64 	[param0], %rd6;
	.param .b64 param1;
	st.param.b64 	[param1], %rd3;
	.param .b32 retval0;
	call.uni (retval0), 
	vprintf, 
	(
	param0, 
	param1
	);
	ld.param.b32 	%r647, [retval0];
	} // callseq 215
	cvt.f64.f32 	%fd217, %f217;
	mov.b32 	%r649, 216;
	st.local.u32 	[%rd4], %r649;
	st.local.f64 	[%rd4+8], %fd217;
	{ // callseq 216, 0
	.param .b64 param0;
	st.param.b64 	[param0], %rd6;
	.param .b64 param1;
	st.param.b64 	[param1], %rd3;
	.param .b32 retval0;
	call.uni (retval0), 
	vprintf, 
	(
	param0, 
	param1
	);
	ld.param.b32 	%r650, [retval0];
	} // callseq 216
	cvt.f64.f32 	%fd218, %f218;
	mov.b32 	%r652, 217;
	st.local.u32 	[%rd4], %r652;
	st.local.f64 	[%rd4+8], %fd218;
	{ // callseq 217, 0
	.param .b64 param0;
	st.param.b64 	[param0], %rd6;
	.param .b64 param1;
	st.param.b64 	[param1], %rd3;
	.param .b32 retval0;
	call.uni (retval0), 
	vprintf, 
	(
	param0, 
	param1
	);
	ld.param.b32 	%r653, [retval0];
	} // callseq 217
	cvt.f64.f32 	%fd219, %f219;
	mov.b32 	%r655, 218;
	st.local.u32 	[%rd4], %r655;
	st.local.f64 	[%rd4+8], %fd219;
	{ // callseq 218, 0
	.param .b64 param0;
	st.param.b64 	[param0], %rd6;
	.param .b64 param1;
	st.param.b64 	[param1], %rd3;
	.param .b32 retval0;
	call.uni (retval0), 
	vprintf, 
	(
	param0, 
	param1
	);
	ld.param.b32 	%r656, [retval0];
	} // callseq 218
	cvt.f64.f32 	%fd220, %f220;
	mov.b32 	%r658, 219;
	st.local.u32 	[%rd4], %r658;
	st.local.f64 	[%rd4+8], %fd220;
	{ // callseq 219, 0
	.param .b64 param0;
	st.param.b64 	[param0], %rd6;
	.param .b64 param1;
	st.param.b64 	[param1], %rd3;
	.param .b32 retval0;
	call.uni (retval0), 
	vprintf, 
	(
	param0, 
	param1
	);
	ld.param.b32 	%r659, [retval0];
	} // callseq 219
	cvt.f64.f32 	%fd221, %f221;
	mov.b32 	%r661, 220;
	st.local.u32 	[%rd4], %r661;
	st.local.f64 	[%rd4+8], %fd221;
	{ // callseq 220, 0
	.param .b64 param0;
	st.param.b64 	[param0], %rd6;
	.param .b64 param1;
	st.param.b64 	[param1], %rd3;
	.param .b32 retval0;
	call.uni (retval0), 
	vprintf, 
	(
	param0, 
	param1
	);
	ld.param.b32 	%r662, [retval0];
	} // callseq 220
	cvt.f64.f32 	%fd222, %f222;
	mov.b32 	%r664, 221;
	st.local.u32 	[%rd4], %r664;
	st.local.f64 	[%rd4+8], %fd222;
	{ // callseq 221, 0
	.param .b64 param0;
	st.param.b64 	[param0], %rd6;
	.param .b64 param1;
	st.param.b64 	[param1], %rd3;
	.param .b32 retval0;
	call.uni (retval0), 
	vprintf, 
	(
	param0, 
	param1
	);
	ld.param.b32 	%r665, [retval0];
	} // callseq 221
	cvt.f64.f32 	%fd223, %f223;
	mov.b32 	%r667, 222;
	st.local.u32 	[%rd4], %r667;
	st.local.f64 	[%rd4+8], %fd223;
	{ // callseq 222, 0
	.param .b64 param0;
	st.param.b64 	[param0], %rd6;
	.param .b64 param1;
	st.param.b64 	[param1], %rd3;
	.param .b32 retval0;
	call.uni (retval0), 
	vprintf, 
	(
	param0, 
	param1
	);
	ld.param.b32 	%r668, [retval0];
	} // callseq 222
	cvt.f64.f32 	%fd224, %f224;
	mov.b32 	%r670, 223;
	st.local.u32 	[%rd4], %r670;
	st.local.f64 	[%rd4+8], %fd224;
	{ // callseq 223, 0
	.param .b64 param0;
	st.param.b64 	[param0], %rd6;
	.param .b64 param1;
	st.param.b64 	[param1], %rd3;
	.param .b32 retval0;
	call.uni (retval0), 
	vprintf, 
	(
	param0, 
	param1
	);
	ld.param.b32 	%r671, [retval0];
	} // callseq 223
	cvt.f64.f32 	%fd225, %f225;
	mov.b32 	%r673, 224;
	st.local.u32 	[%rd4], %r673;
	st.local.f64 	[%rd4+8], %fd225;
	{ // callseq 224, 0
	.param .b64 param0;
	st.param.b64 	[param0], %rd6;
	.param .b64 param1;
	st.param.b64 	[param1], %rd3;
	.param .b32 retval0;
	call.uni (retval0), 
	vprintf, 
	(
	param0, 
	param1
	);
	ld.param.b32 	%r674, [retval0];
	} // callseq 224
	cvt.f64.f32 	%fd226, %f226;
	mov.b32 	%r676, 225;
	st.local.u32 	[%rd4], %r676;
	st.local.f64 	[%rd4+8], %fd226;
	{ // callseq 225, 0
	.param .b64 param0;
	st.param.b64 	[param0], %rd6;
	.param .b64 param1;
	st.param.b64 	[param1], %rd3;
	.param .b32 retval0;
	call.uni (retval0), 
	vprintf, 
	(
	param0, 
	param1
	);
	ld.param.b32 	%r677, [retval0];
	} // callseq 225
	cvt.f64.f32 	%fd227, %f227;
	mov.b32 	%r679, 226;
	st.local.u32 	[%rd4], %r679;
	st.local.f64 	[%rd4+8], %fd227;
	{ // callseq 226, 0
	.param .b64 param0;
	st.param.b64 	[param0], %rd6;
	.param .b64 param1;
	st.param.b64 	[param1], %rd3;
	.param .b32 retval0;
	call.uni (retval0), 
	vprintf, 
	(
	param0, 
	param1
	);
	ld.param.b32 	%r680, [retval0];
	} // callseq 226
	cvt.f64.f32 	%fd228, %f228;
	mov.b32 	%r682, 227;
	st.local.u32 	[%rd4], %r682;
	st.local.f64 	[%rd4+8], %fd228;
	{ // callseq 227, 0
	.param .b64 param0;
	st.param.b64 	[param0], %rd6;
	.param .b64 param1;
	st.param.b64 	[param1], %rd3;
	.param .b32 retval0;
	call.uni (retval0), 
	vprintf, 
	(
	param0, 
	param1
	);
	ld.param.b32 	%r683, [retval0];
	} // callseq 227
	cvt.f64.f32 	%fd229, %f229;
	mov.b32 	%r685, 228;
	st.local.u32 	[%rd4], %r685;
	st.local.f64 	[%rd4+8], %fd229;
	{ // callseq 228, 0
	.param .b64 param0;
	st.param.b64 	[param0], %rd6;
	.param .b64 param1;
	st.param.b64 	[param1], %rd3;
	.param .b32 retval0;
	call.uni (retval0), 
	vprintf, 
	(
	param0, 
	param1
	);
	ld.param.b32 	%r686, [retval0];
	} // callseq 228
	cvt.f64.f32 	%fd230, %f230;
	mov.b32 	%r688, 229;
	st.local.u32 	[%rd4], %r688;
	st.local.f64 	[%rd4+8], %fd230;
	{ // callseq 229, 0
	.param .b64 param0;
	st.param.b64 	[param0], %rd6;
	.param .b64 param1;
	st.param.b64 	[param1], %rd3;
	.param .b32 retval0;
	call.uni (retval0), 
	vprintf, 
	(
	param0, 
	param1
	);
	ld.param.b32 	%r689, [retval0];
	} // callseq 229
	cvt.f64.f32 	%fd231, %f231;
	mov.b32 	%r691, 230;
	st.local.u32 	[%rd4], %r691;
	st.local.f64 	[%rd4+8], %fd231;
	{ // callseq 230, 0
	.param .b64 param0;
	st.param.b64 	[param0], %rd6;
	.param .b64 param1;
	st.param.b64 	[param1], %rd3;
	.param .b32 retval0;
	call.uni (retval0), 
	vprintf, 
	(
	param0, 
	param1
	);
	ld.param.b32 	%r692, [retval0];
	} // callseq 230
	cvt.f64.f32 	%fd232, %f232;
	mov.b32 	%r694, 231;
	st.local.u32 	[%rd4], %r694;
	st.local.f64 	[%rd4+8], %fd232;
	{ // callseq 231, 0
	.param .b64 param0;
	st.param.b64 	[param0], %rd6;
	.param .b64 param1;
	st.param.b64 	[param1], %rd3;
	.param .b32 retval0;
	call.uni (retval0), 
	vprintf, 
	(
	param0, 
	param1
	);
	ld.param.b32 	%r695, [retval0];
	} // callseq 231
	cvt.f64.f32 	%fd233, %f233;
	mov.b32 	%r697, 232;
	st.local.u32 	[%rd4], %r697;
	st.local.f64 	[%rd4+8], %fd233;
	{ // callseq 232, 0
	.param .b64 param0;
	st.param.b64 	[param0], %rd6;
	.param .b64 param1;
	st.param.b64 	[param1], %rd3;
	.param .b32 retval0;
	call.uni (retval0), 
	vprintf, 
	(
	param0, 
	param1
	);
	ld.param.b32 	%r698, [retval0];
	} // callseq 232
	cvt.f64.f32 	%fd234, %f234;
	mov.b32 	%r700, 233;
	st.local.u32 	[%rd4], %r700;
	st.local.f64 	[%rd4+8], %fd234;
	{ // callseq 233, 0
	.param .b64 param0;
	st.param.b64 	[param0], %rd6;
	.param .b64 param1;
	st.param.b64 	[param1], %rd3;
	.param .b32 retval0;
	call.uni (retval0), 
	vprintf, 
	(
	param0, 
	param1
	);
	ld.param.b32 	%r701, [retval0];
	} // callseq 233
	cvt.f64.f32 	%fd235, %f235;
	mov.b32 	%r703, 234;
	st.local.u32 	[%rd4], %r703;
	st.local.f64 	[%rd4+8], %fd235;
	{ // callseq 234, 0
	.param .b64 param0;
	st.param.b64 	[param0], %rd6;
	.param .b64 param1;
	st.param.b64 	[param1], %rd3;
	.param .b32 retval0;
	call.uni (retval0), 
	vprintf, 
	(
	param0, 
	param1
	);
	ld.param.b32 	%r704, [retval0];
	} // callseq 234
	cvt.f64.f32 	%fd236, %f236;
	mov.b32 	%r706, 235;
	st.local.u32 	[%rd4], %r706;
	st.local.f64 	[%rd4+8], %fd236;
	{ // callseq 235, 0
	.param .b64 param0;
	st.param.b64 	[param0], %rd6;
	.param .b64 param1;
	st.param.b64 	[param1], %rd3;
	.param .b32 retval0;
	call.uni (retval0), 
	vprintf, 
	(
	param0, 
	param1
	);
	ld.param.b32 	%r707, [retval0];
	} // callseq 235
	cvt.f64.f32 	%fd237, %f237;
	mov.b32 	%r709, 236;
	st.local.u32 	[%rd4], %r709;
	st.local.f64 	[%rd4+8], %fd237;
	{ // callseq 236, 0
	.param .b64 param0;
	st.param.b64 	[param0], %rd6;
	.param .b64 param1;
	st.param.b64 	[param1], %rd3;
	.param .b32 retval0;
	call.uni (retval0), 
	vprintf, 
	(
	param0, 
	param1
	);
	ld.param.b32 	%r710, [retval0];
	} // callseq 236
	cvt.f64.f32 	%fd238, %f238;
	mov.b32 	%r712, 237;
	st.local.u32 	[%rd4], %r712;
	st.local.f64 	[%rd4+8], %fd238;
	{ // callseq 237, 0
	.param .b64 param0;
	st.param.b64 	[param0], %rd6;
	.param .b64 param1;
	st.param.b64 	[param1], %rd3;
	.param .b32 retval0;
	call.uni (retval0), 
	vprintf, 
	(
	param0, 
	param1
	);
	ld.param.b32 	%r713, [retval0];
	} // callseq 237
	cvt.f64.f32 	%fd239, %f239;
	mov.b32 	%r715, 238;
	st.local.u32 	[%rd4], %r715;
	st.local.f64 	[%rd4+8], %fd239;
	{ // callseq 238, 0
	.param .b64 param0;
	st.param.b64 	[param0], %rd6;
	.param .b64 param1;
	st.param.b64 	[param1], %rd3;
	.param .b32 retval0;
	call.uni (retval0), 
	vprintf, 
	(
	param0, 
	param1
	);
	ld.param.b32 	%r716, [retval0];
	} // callseq 238
	cvt.f64.f32 	%fd240, %f240;
	mov.b32 	%r718, 239;
	st.local.u32 	[%rd4], %r718;
	st.local.f64 	[%rd4+8], %fd240;
	{ // callseq 239, 0
	.param .b64 param0;
	st.param.b64 	[param0], %rd6;
	.param .b64 param1;
	st.param.b64 	[param1], %rd3;
	.param .b32 retval0;
	call.uni (retval0), 
	vprintf, 
	(
	param0, 
	param1
	);
	ld.param.b32 	%r719, [retval0];
	} // callseq 239
	cvt.f64.f32 	%fd241, %f241;
	mov.b32 	%r721, 240;
	st.local.u32 	[%rd4], %r721;
	st.local.f64 	[%rd4+8], %fd241;
	{ // callseq 240, 0
	.param .b64 param0;
	st.param.b64 	[param0], %rd6;
	.param .b64 param1;
	st.param.b64 	[param1], %rd3;
	.param .b32 retval0;
	call.uni (retval0), 
	vprintf, 
	(
	param0, 
	param1
	);
	ld.param.b32 	%r722, [retval0];
	} // callseq 240
	cvt.f64.f32 	%fd242, %f242;
	mov.b32 	%r724, 241;
	st.local.u32 	[%rd4], %r724;
	st.local.f64 	[%rd4+8], %fd242;
	{ // callseq 241, 0
	.param .b64 param0;
	st.param.b64 	[param0], %rd6;
	.param .b64 param1;
	st.param.b64 	[param1], %rd3;
	.param .b32 retval0;
	call.uni (retval0), 
	vprintf, 
	(
	param0, 
	param1
	);
	ld.param.b32 	%r725, [retval0];
	} // callseq 241
	cvt.f64.f32 	%fd243, %f243;
	mov.b32 	%r727, 242;
	st.local.u32 	[%rd4], %r727;
	st.local.f64 	[%rd4+8], %fd243;
	{ // callseq 242, 0
	.param .b64 param0;
	st.param.b64 	[param0], %rd6;
	.param .b64 param1;
	st.param.b64 	[param1], %rd3;
	.param .b32 retval0;
	call.uni (retval0), 
	vprintf, 
	(
	param0, 
	param1
	);
	ld.param.b32 	%r728, [retval0];
	} // callseq 242
	cvt.f64.f32 	%fd244, %f244;
	mov.b32 	%r730, 243;
	st.local.u32 	[%rd4], %r730;
	st.local.f64 	[%rd4+8], %fd244;
	{ // callseq 243, 0
	.param .b64 param0;
	st.param.b64 	[param0], %rd6;
	.param .b64 param1;
	st.param.b64 	[param1], %rd3;
	.param .b32 retval0;
	call.uni (retval0), 
	vprintf, 
	(
	param0, 
	param1
	);
	ld.param.b32 	%r731, [retval0];
	} // callseq 243
	cvt.f64.f32 	%fd245, %f245;
	mov.b32 	%r733, 244;
	st.local.u32 	[%rd4], %r733;
	st.local.f64 	[%rd4+8], %fd245;
	{ // callseq 244, 0
	.param .b64 param0;
	st.param.b64 	[param0], %rd6;
	.param .b64 param1;
	st.param.b64 	[param1], %rd3;
	.param .b32 retval0;
	call.uni (retval0), 
	vprintf, 
	(
	param0, 
	param1
	);
	ld.param.b32 	%r734, [retval0];
	} // callseq 244
	cvt.f64.f32 	%fd246, %f246;
	mov.b32 	%r736, 245;
	st.local.u32 	[%rd4], %r736;
	st.local.f64 	[%rd4+8], %fd246;
	{ // callseq 245, 0
	.param .b64 param0;
	st.param.b64 	[param0], %rd6;
	.param .b64 param1;
	st.param.b64 	[param1], %rd3;
	.param .b32 retval0;
	call.uni (retval0), 
	vprintf, 
	(
	param0, 
	param1
	);
	ld.param.b32 	%r737, [retval0];
	} // callseq 245
	cvt.f64.f32 	%fd247, %f247;
	mov.b32 	%r739, 246;
	st.local.u32 	[%rd4], %r739;
	st.local.f64 	[%rd4+8], %fd247;
	{ // callseq 246, 0
	.param .b64 param0;
	st.param.b64 	[param0], %rd6;
	.param .b64 param1;
	st.param.b64 	[param1], %rd3;
	.param .b32 retval0;
	call.uni (retval0), 
	vprintf, 
	(
	param0, 
	param1
	);
	ld.param.b32 	%r740, [retval0];
	} // callseq 246
	add.f32 	%f248, %f1, 0f00000000;
	add.f32 	%f249, %f248, %f2;
	add.f32 	%f250, %f249, %f3;
	add.f32 	%f251, %f250, %f4;
	add.f32 	%f252, %f251, %f5;
	add.f32 	%f253, %f252, %f6;
	add.f32 	%f254, %f253, %f7;
	add.f32 	%f255, %f254, %f8;
	add.f32 	%f256, %f255, %f9;
	add.f32 	%f257, %f256, %f10;
	add.f32 	%f258, %f257, %f11;
	add.f32 	%f259, %f258, %f12;
	add.f32 	%f260, %f259, %f13;
	add.f32 	%f261, %f260, %f14;
	add.f32 	%f262, %f261, %f15;
	add.f32 	%f263, %f262, %f16;
	add.f32 	%f264, %f263, %f17;
	add.f32 	%f265, %f264, %f18;
	add.f32 	%f266, %f265, %f19;
	add.f32 	%f267, %f266, %f20;
	add.f32 	%f268, %f267, %f21;
	add.f32 	%f269, %f268, %f22;
	add.f32 	%f270, %f269, %f23;
	add.f32 	%f271, %f270, %f24;
	add.f32 	%f272, %f271, %f25;
	add.f32 	%f273, %f272, %f26;
	add.f32 	%f274, %f273, %f27;
	add.f32 	%f275, %f274, %f28;
	add.f32 	%f276, %f275, %f29;
	add.f32 	%f277, %f276, %f30;
	add.f32 	%f278, %f277, %f31;
	add.f32 	%f279, %f278, %f32;
	add.f32 	%f280, %f279, %f33;
	add.f32 	%f281, %f280, %f34;
	add.f32 	%f282, %f281, %f35;
	add.f32 	%f283, %f282, %f36;
	add.f32 	%f284, %f283, %f37;
	add.f32 	%f285, %f284, %f38;
	add.f32 	%f286, %f285, %f39;
	add.f32 	%f287, %f286, %f40;
	add.f32 	%f288, %f287, %f41;
	add.f32 	%f289, %f288, %f42;
	add.f32 	%f290, %f289, %f43;
	add.f32 	%f291, %f290, %f44;
	add.f32 	%f292, %f291, %f45;
	add.f32 	%f293, %f292, %f46;
	add.f32 	%f294, %f293, %f47;
	add.f32 	%f295, %f294, %f48;
	add.f32 	%f296, %f295, %f49;
	add.f32 	%f297, %f296, %f50;
	add.f32 	%f298, %f297, %f51;
	add.f32 	%f299, %f298, %f52;
	add.f32 	%f300, %f299, %f53;
	add.f32 	%f301, %f300, %f54;
	add.f32 	%f302, %f301, %f55;
	add.f32 	%f303, %f302, %f56;
	add.f32 	%f304, %f303, %f57;
	add.f32 	%f305, %f304, %f58;
	add.f32 	%f306, %f305, %f59;
	add.f32 	%f307, %f306, %f60;
	add.f32 	%f308, %f307, %f61;
	add.f32 	%f309, %f308, %f62;
	add.f32 	%f310, %f309, %f63;
	add.f32 	%f311, %f310, %f64;
	add.f32 	%f312, %f311, %f65;
	add.f32 	%f313, %f312, %f66;
	add.f32 	%f314, %f313, %f67;
	add.f32 	%f315, %f314, %f68;
	add.f32 	%f316, %f315, %f69;
	add.f32 	%f317, %f316, %f70;
	add.f32 	%f318, %f317, %f71;
	add.f32 	%f319, %f318, %f72;
	add.f32 	%f320, %f319, %f73;
	add.f32 	%f321, %f320, %f74;
	add.f32 	%f322, %f321, %f75;
	add.f32 	%f323, %f322, %f76;
	add.f32 	%f324, %f323, %f77;
	add.f32 	%f325, %f324, %f78;
	add.f32 	%f326, %f325, %f79;
	add.f32 	%f327, %f326, %f80;
	add.f32 	%f328, %f327, %f81;
	add.f32 	%f329, %f328, %f82;
	add.f32 	%f330, %f329, %f83;
	add.f32 	%f331, %f330, %f84;
	add.f32 	%f332, %f331, %f85;
	add.f32 	%f333, %f332, %f86;
	add.f32 	%f334, %f333, %f87;
	add.f32 	%f335, %f334, %f88;
	add.f32 	%f336, %f335, %f89;
	add.f32 	%f337, %f336, %f90;
	add.f32 	%f338, %f337, %f91;
	add.f32 	%f339, %f338, %f92;
	add.f32 	%f340, %f339, %f93;
	add.f32 	%f341, %f340, %f94;
	add.f32 	%f342, %f341, %f95;
	add.f32 	%f343, %f342, %f96;
	add.f32 	%f344, %f343, %f97;
	add.f32 	%f345, %f344, %f98;
	add.f32 	%f346, %f345, %f99;
	add.f32 	%f347, %f346, %f100;
	add.f32 	%f348, %f347, %f101;
	add.f32 	%f349, %f348, %f102;
	add.f32 	%f350, %f349, %f103;
	add.f32 	%f351, %f350, %f104;
	add.f32 	%f352, %f351, %f105;
	add.f32 	%f353, %f352, %f106;
	add.f32 	%f354, %f353, %f107;
	add.f32 	%f355, %f354, %f108;
	add.f32 	%f356, %f355, %f109;
	add.f32 	%f357, %f356, %f110;
	add.f32 	%f358, %f357, %f111;
	add.f32 	%f359, %f358, %f112;
	add.f32 	%f360, %f359, %f113;
	add.f32 	%f361, %f360, %f114;
	add.f32 	%f362, %f361, %f115;
	add.f32 	%f363, %f362, %f116;
	add.f32 	%f364, %f363, %f117;
	add.f32 	%f365, %f364, %f118;
	add.f32 	%f366, %f365, %f119;
	add.f32 	%f367, %f366, %f120;
	add.f32 	%f368, %f367, %f121;
	add.f32 	%f369, %f368, %f122;
	add.f32 	%f370, %f369, %f123;
	add.f32 	%f371, %f370, %f124;
	add.f32 	%f372, %f371, %f125;
	add.f32 	%f373, %f372, %f126;
	add.f32 	%f374, %f373, %f127;
	add.f32 	%f375, %f374, %f128;
	add.f32 	%f376, %f375, %f129;
	add.f32 	%f377, %f376, %f130;
	add.f32 	%f378, %f377, %f131;
	add.f32 	%f379, %f378, %f132;
	add.f32 	%f380, %f379, %f133;
	add.f32 	%f381, %f380, %f134;
	add.f32 	%f382, %f381, %f135;
	add.f32 	%f383, %f382, %f136;
	add.f32 	%f384, %f383, %f137;
	add.f32 	%f385, %f384, %f138;
	add.f32 	%f386, %f385, %f139;
	add.f32 	%f387, %f386, %f140;
	add.f32 	%f388, %f387, %f141;
	add.f32 	%f389, %f388, %f142;
	add.f32 	%f390, %f389, %f143;
	add.f32 	%f391, %f390, %f144;
	add.f32 	%f392, %f391, %f145;
	add.f32 	%f393, %f392, %f146;
	add.f32 	%f394, %f393, %f147;
	add.f32 	%f395, %f394, %f148;
	add.f32 	%f396, %f395, %f149;
	add.f32 	%f397, %f396, %f150;
	add.f32 	%f398, %f397, %f151;
	add.f32 	%f399, %f398, %f152;
	add.f32 	%f400, %f399, %f153;
	add.f32 	%f401, %f400, %f154;
	add.f32 	%f402, %f401, %f155;
	add.f32 	%f403, %f402, %f156;
	add.f32 	%f404, %f403, %f157;
	add.f32 	%f405, %f404, %f158;
	add.f32 	%f406, %f405, %f159;
	add.f32 	%f407, %f406, %f160;
	add.f32 	%f408, %f407, %f161;
	add.f32 	%f409, %f408, %f162;
	add.f32 	%f410, %f409, %f163;
	add.f32 	%f411, %f410, %f164;
	add.f32 	%f412, %f411, %f165;
	add.f32 	%f413, %f412, %f166;
	add.f32 	%f414, %f413, %f167;
	add.f32 	%f415, %f414, %f168;
	add.f32 	%f416, %f415, %f169;
	add.f32 	%f417, %f416, %f170;
	add.f32 	%f418, %f417, %f171;
	add.f32 	%f419, %f418, %f172;
	add.f32 	%f420, %f419, %f173;
	add.f32 	%f421, %f420, %f174;
	add.f32 	%f422, %f421, %f175;
	add.f32 	%f423, %f422, %f176;
	add.f32 	%f424, %f423, %f177;
	add.f32 	%f425, %f424, %f178;
	add.f32 	%f426, %f425, %f179;
	add.f32 	%f427, %f426, %f180;
	add.f32 	%f428, %f427, %f181;
	add.f32 	%f429, %f428, %f182;
	add.f32 	%f430, %f429, %f183;
	add.f32 	%f431, %f430, %f184;
	add.f32 	%f432, %f431, %f185;
	add.f32 	%f433, %f432, %f186;
	add.f32 	%f434, %f433, %f187;
	add.f32 	%f435, %f434, %f188;
	add.f32 	%f436, %f435, %f189;
	add.f32 	%f437, %f436, %f190;
	add.f32 	%f438, %f437, %f191;
	add.f32 	%f439, %f438, %f192;
	add.f32 	%f440, %f439, %f193;
	add.f32 	%f441, %f440, %f194;
	add.f32 	%f442, %f441, %f195;
	add.f32 	%f443, %f442, %f196;
	add.f32 	%f444, %f443, %f197;
	add.f32 	%f445, %f444, %f198;
	add.f32 	%f446, %f445, %f199;
	add.f32 	%f447, %f446, %f200;
	add.f32 	%f448, %f447, %f201;
	add.f32 	%f449, %f448, %f202;
	add.f32 	%f450, %f449, %f203;
	add.f32 	%f451, %f450, %f204;
	add.f32 	%f452, %f451, %f205;
	add.f32 	%f453, %f452, %f206;
	add.f32 	%f454, %f453, %f207;
	add.f32 	%f455, %f454, %f208;
	add.f32 	%f456, %f455, %f209;
	add.f32 	%f457, %f456, %f210;
	add.f32 	%f458, %f457, %f211;
	add.f32 	%f459, %f458, %f212;
	add.f32 	%f460, %f459, %f213;
	add.f32 	%f461, %f460, %f214;
	add.f32 	%f462, %f461, %f215;
	add.f32 	%f463, %f462, %f216;
	add.f32 	%f464, %f463, %f217;
	add.f32 	%f465, %f464, %f218;
	add.f32 	%f466, %f465, %f219;
	add.f32 	%f467, %f466, %f220;
	add.f32 	%f468, %f467, %f221;
	add.f32 	%f469, %f468, %f222;
	add.f32 	%f470, %f469, %f223;
	add.f32 	%f471, %f470, %f224;
	add.f32 	%f472, %f471, %f225;
	add.f32 	%f473, %f472, %f226;
	add.f32 	%f474, %f473, %f227;
	add.f32 	%f475, %f474, %f228;
	add.f32 	%f476, %f475, %f229;
	add.f32 	%f477, %f476, %f230;
	add.f32 	%f478, %f477, %f231;
	add.f32 	%f479, %f478, %f232;
	add.f32 	%f480, %f479, %f233;
	add.f32 	%f481, %f480, %f234;
	add.f32 	%f482, %f481, %f235;
	add.f32 	%f483, %f482, %f236;
	add.f32 	%f484, %f483, %f237;
	add.f32 	%f485, %f484, %f238;
	add.f32 	%f486, %f485, %f239;
	add.f32 	%f487, %f486, %f240;
	add.f32 	%f488, %f487, %f241;
	add.f32 	%f489, %f488, %f242;
	add.f32 	%f490, %f489, %f243;
	add.f32 	%f491, %f490, %f244;
	add.f32 	%f492, %f491, %f245;
	add.f32 	%f493, %f492, %f246;
	add.f32 	%f494, %f493, %f247;
	cvt.f64.f32 	%fd248, %f494;
	st.local.f64 	[%rd4], %fd248;
	mov.u64 	%rd7, $str$1;
	cvta.global.u64 	%rd8, %rd7;
	{ // callseq 247, 0
	.param .b64 param0;
	st.param.b64 	[param0], %rd8;
	.param .b64 param1;
	st.param.b64 	[param1], %rd3;
	.param .b32 retval0;
	call.uni (retval0), 
	vprintf, 
	(
	param0, 
	param1
	);
	ld.param.b32 	%r742, [retval0];
	} // callseq 247
	ret;

}


// ===== COMPILED SASS (sm_100) =====

	.target	sm_100

	.elftype	@"ET_EXEC"


//--------------------- .note.nv.tkinfo           --------------------------
	.section	.note.nv.tkinfo,"",@"SHT_NOTE"
	.sectionflags	@"SHF_NOTE_NV_TKINFO"
	.tkinfo
        /*0018*/ 	.word	0x00000002
        /*0030*/ 	.string	""
        /*0030*/ 	.string	"ptxas"
        /*0030*/ 	.string	"Cuda compilation tools, release 13.0, V13.0.88"
        /*0030*/ 	.string	"Build cuda_13.0.r13.0/compiler.36424714_0"
        /*0030*/ 	.string	"-arch sm_100 -m 64 "



//--------------------- .note.nv.cuinfo           --------------------------
	.section	.note.nv.cuinfo,"",@"SHT_NOTE"
	.sectionflags	@"SHF_NOTE_NV_CUINFO"
        /*0018*/ 	.short	0x0002
        /*001a*/ 	.short	0x0064
        /*001c*/ 	.short	0x0082
	.zero		2


//--------------------- .nv.info                  --------------------------
	.section	.nv.info,"",@"SHT_CUDA_INFO"
	.align	4


	//----- nvinfo : EIATTR_REGCOUNT
	.align		4
        /*0000*/ 	.byte	0x04, 0x2f
        /*0002*/ 	.short	(.L_3 - .L_2)
	.align		4
.L_2:
        /*0004*/ 	.word	index@(_Z6kernelIfEvPT_)
        /*0008*/ 	.word	0x000000fe


	//----- nvinfo : EIATTR_FRAME_SIZE
	.align		4
.L_3:
        /*000c*/ 	.byte	0x04, 0x11
        /*000e*/ 	.short	(.L_5 - .L_4)
	.align		4
.L_4:
        /*0010*/ 	.word	index@(_Z6kernelIfEvPT_)
        /*0014*/ 	.word	0x00000010


	//----- nvinfo : EIATTR_MIN_STACK_SIZE
	.align		4
.L_5:
        /*0018*/ 	.byte	0x04, 0x12
        /*001a*/ 	.short	(.L_7 - .L_6)
	.align		4
.L_6:
        /*001c*/ 	.word	index@(_Z6kernelIfEvPT_)
        /*0020*/ 	.word	0x00000010
.L_7:


//--------------------- .nv.compat                --------------------------
	.section	.nv.compat,"",@"SHT_CUDA_COMPAT_INFO"
	.align	4
        /*0000*/ 	.byte	0x02, 0x09, 0x00, 0x00, 0x02, 0x02, 0x01, 0x00, 0x02, 0x05, 0x05, 0x00, 0x03, 0x07, 0x01, 0x01
        /*0010*/ 	.byte	0x02, 0x03, 0x00, 0x00, 0x02, 0x06, 0x01, 0x00, 0x04, 0x0b, 0x08, 0x00, 0x09, 0x00, 0x00, 0x00
        /*0020*/ 	.byte	0x00, 0x00, 0x00, 0x00


//--------------------- .nv.info._Z6kernelIfEvPT_ --------------------------
	.section	.nv.info._Z6kernelIfEvPT_,"",@"SHT_CUDA_INFO"
	.sectionflags	@""
	.align	4


	//----- nvinfo : EIATTR_CUDA_API_VERSION
	.align		4
        /*0000*/ 	.byte	0x04, 0x37
        /*0002*/ 	.short	(.L_9 - .L_8)
.L_8:
        /*0004*/ 	.word	0x00000082


	//----- nvinfo : EIATTR_KPARAM_INFO
	.align		4
.L_9:
        /*0008*/ 	.byte	0x04, 0x17
        /*000a*/ 	.short	(.L_11 - .L_10)
.L_10:
        /*000c*/ 	.word	0x00000000
        /*0010*/ 	.short	0x0000
        /*0012*/ 	.short	0x0000
        /*0014*/ 	.byte	0x00, 0xf5, 0x21, 0x00


	//----- nvinfo : EIATTR_SPARSE_MMA_MASK
	.align		4
.L_11:
        /*0018*/ 	.byte	0x03, 0x50
        /*001a*/ 	.short	0x0000


	//----- nvinfo : EIATTR_MAXREG_COUNT
	.align		4
        /*001c*/ 	.byte	0x03, 0x1b
        /*001e*/ 	.short	0x00ff


	//----- nvinfo : EIATTR_EXTERNS
	.align		4
        /*0020*/ 	.byte	0x04, 0x0f
        /*0022*/ 	.short	(.L_13 - .L_12)


	//   ....[0]....
	.align		4
.L_12:
        /*0024*/ 	.word	index@(vprintf)


	//----- nvinfo : EIATTR_MERCURY_ISA_VERSION
	.align		4
.L_13:
        /*0028*/ 	.byte	0x03, 0x5f
        /*002a*/ 	.short	0x0101


	//----- nvinfo : EIATTR_VRC_CTA_INIT_COUNT
	.align		4
        /*002c*/ 	.byte	0x02, 0x4a
	.zero		1
	.zero		1


	//----- nvinfo : EIATTR_SYSCALL_OFFSETS
	.align		4
        /*0030*/ 	.byte	0x04, 0x46
        /*0032*/ 	.short	(.L_15 - .L_14)


	//   ....[0]....
.L_14:
        /*0034*/ 	.word	0x00001180


	//   ....[1]....
        /*0038*/ 	.word	0x00001250


	//   ....[2]....
        /*003c*/ 	.word	0x00001310


	//   ....[3]....
        /*0040*/ 	.word	0x000013d0


	//   ....[4]....
        /*0044*/ 	.word	0x00001490


	//   ....[5]....
        /*0048*/ 	.word	0x00001550


	//   ....[6]....
        /*004c*/ 	.word	0x00001610


	//   ....[7]....
        /*0050*/ 	.word	0x000016d0


	//   ....[8]....
        /*0054*/ 	.word	0x00001790


	//   ....[9]....
        /*0058*/ 	.word	0x00001850


	//   ....[10]....
        /*005c*/ 	.word	0x00001910


	//   ....[11]....
        /*0060*/ 	.word	0x000019d0


	//   ....[12]....
        /*0064*/ 	.word	0x00001a90


	//   ....[13]....
        /*0068*/ 	.word	0x00001b50


	//   ....[14]....
        /*006c*/ 	.word	0x00001c10


	//   ....[15]....
        /*0070*/ 	.word	0x00001cd0


	//   ....[16]....
        /*0074*/ 	.word	0x00001d90


	//   ....[17]....
        /*0078*/ 	.word	0x00001e50


	//   ....[18]....
        /*007c*/ 	.word	0x00001f10


	//   ....[19]....
        /*0080*/ 	.word	0x00001fd0


	//   ....[20]....
        /*0084*/ 	.word	0x00002090


	//   ....[21]....
        /*0088*/ 	.word	0x00002150


	//   ....[22]....
        /*008c*/ 	.word	0x00002210


	//   ....[23]....
        /*0090*/ 	.word	0x000022d0


	//   ....[24]....
        /*0094*/ 	.word	0x00002390


	//   ....[25]....
        /*0098*/ 	.word	0x00002450


	//   ....[26]....
        /*009c*/ 	.word	0x00002510


	//   ....[27]....
        /*00a0*/ 	.word	0x000025d0


	//   ....[28]....
        /*00a4*/ 	.word	0x00002690


	//   ....[29]....
        /*00a8*/ 	.word	0x00002750


	//   ....[30]....
        /*00ac*/ 	.word	0x00002810


	//   ....[31]....
        /*00b0*/ 	.word	0x000028d0


	//   ....[32]....
        /*00b4*/ 	.word	0x00002990


	//   ....[33]....
        /*00b8*/ 	.word	0x00002a50


	//   ....[34]....
        /*00bc*/ 	.word	0x00002b10


	//   ....[35]....
        /*00c0*/ 	.word	0x00002bd0


	//   ....[36]....
        /*00c4*/ 	.word	0x00002c90


	//   ....[37]....
        /*00c8*/ 	.word	0x00002d50


	//   ....[38]....
        /*00cc*/ 	.word	0x00002e10


	//   ....[39]....
        /*00d0*/ 	.word	0x00002ed0


	//   ....[40]....
        /*00d4*/ 	.word	0x00002f90


	//   ....[41]....
        /*00d8*/ 	.word	0x00003050


	//   ....[42]....
        /*00dc*/ 	.word	0x00003110


	//   ....[43]....
        /*00e0*/ 	.word	0x000031d0


	//   ....[44]....
        /*00e4*/ 	.word	0x00003290


	//   ....[45]....
        /*00e8*/ 	.word	0x00003350


	//   ....[46]....
        /*00ec*/ 	.word	0x00003410


	//   ....[47]....
        /*00f0*/ 	.word	0x000034d0


	//   ....[48]....
        /*00f4*/ 	.word	0x00003590


	//   ....[49]....
        /*00f8*/ 	.word	0x00003650


	//   ....[50]....
        /*00fc*/ 	.word	0x00003710


	//   ....[51]....
        /*0100*/ 	.word	0x000037d0


	//   ....[52]....
        /*0104*/ 	.word	0x00003890


	//   ....[53]....
        /*0108*/ 	.word	0x00003950


	//   ....[54]....
        /*010c*/ 	.word	0x00003a10


	//   ....[55]....
        /*0110*/ 	.word	0x00003ad0


	//   ....[56]....
        /*0114*/ 	.word	0x00003b90


	//   ....[57]....
        /*0118*/ 	.word	0x00003c50


	//   ....[58]....
        /*011c*/ 	.word	0x00003d10


	//   ....[59]....
        /*0120*/ 	.word	0x00003dd0


	//   ....[60]....
        /*0124*/ 	.word	0x00003e90


	//   ....[61]....
        /*0128*/ 	.word	0x00003f50


	//   ....[62]....
        /*012c*/ 	.word	0x00004010


	//   ....[63]....
        /*0130*/ 	.word	0x000040d0


	//   ....[64]....
        /*0134*/ 	.word	0x00004190


	//   ....[65]....
        /*0138*/ 	.word	0x00004250


	//   ....[66]....
        /*013c*/ 	.word	0x00004310


	//   ....[67]....
        /*0140*/ 	.word	0x000043d0


	//   ....[68]....
        /*0144*/ 	.word	0x00004490


	//   ....[69]....
        /*0148*/ 	.word	0x00004550


	//   ....[70]....
        /*014c*/ 	.word	0x00004610


	//   ....[71]....
        /*0150*/ 	.word	0x000046d0


	//   ....[72]....
        /*0154*/ 	.word	0x00004790


	//   ....[73]....
        /*0158*/ 	.word	0x00004850


	//   ....[74]....
        /*015c*/ 	.word	0x00004910


	//   ....[75]....
        /*0160*/ 	.word	0x000049d0


	//   ....[76]....
        /*0164*/ 	.word	0x00004a90


	//   ....[77]....
        /*0168*/ 	.word	0x00004b50


	//   ....[78]....
        /*016c*/ 	.word	0x00004c10


	//   ....[79]....
        /*0170*/ 	.word	0x00004cd0


	//   ....[80]....
        /*0174*/ 	.word	0x00004d90


	//   ....[81]....
        /*0178*/ 	.word	0x00004e50


	//   ....[82]....
        /*017c*/ 	.word	0x00004f10


	//   ....[83]....
        /*0180*/ 	.word	0x00004fd0


	//   ....[84]....
        /*0184*/ 	.word	0x00005090


	//   ....[85]....
        /*0188*/ 	.word	0x00005150


	//   ....[86]....
        /*018c*/ 	.word	0x00005210


	//   ....[87]....
        /*0190*/ 	.word	0x000052d0


	//   ....[88]....
        /*0194*/ 	.word	0x00005390


	//   ....[89]....
        /*0198*/ 	.word	0x00005450


	//   ....[90]....
        /*019c*/ 	.word	0x00005510


	//   ....[91]....
        /*01a0*/ 	.word	0x000055d0


	//   ....[92]....
        /*01a4*/ 	.word	0x00005690


	//   ....[93]....
        /*01a8*/ 	.word	0x00005750


	//   ....[94]....
        /*01ac*/ 	.word	0x00005810


	//   ....[95]....
        /*01b0*/ 	.word	0x000058d0


	//   ....[96]....
        /*01b4*/ 	.word	0x00005990


	//   ....[97]....
        /*01b8*/ 	.word	0x00005a50


	//   ....[98]....
        /*01bc*/ 	.word	0x00005b10


	//   ....[99]....
        /*01c0*/ 	.word	0x00005bd0


	//   ....[100]....
        /*01c4*/ 	.word	0x00005c90


	//   ....[101]....
        /*01c8*/ 	.word	0x00005d50


	//   ....[102]....
        /*01cc*/ 	.word	0x00005e10


	//   ....[103]....
        /*01d0*/ 	.word	0x00005ed0


	//   ....[104]....
        /*01d4*/ 	.word	0x00005f90


	//   ....[105]....
        /*01d8*/ 	.word	0x00006050


	//   ....[106]....
        /*01dc*/ 	.word	0x00006110


	//   ....[107]....
        /*01e0*/ 	.word	0x000061d0


	//   ....[108]....
        /*01e4*/ 	.word	0x00006290


	//   ....[109]....
        /*01e8*/ 	.word	0x00006350


	//   ....[110]....
        /*01ec*/ 	.word	0x00006410


	//   ....[111]....
        /*01f0*/ 	.word	0x000064d0


	//   ....[112]....
        /*01f4*/ 	.word	0x00006590


	//   ....[113]....
        /*01f8*/ 	.word	0x00006650


	//   ....[114]....
        /*01fc*/ 	.word	0x00006710


	//   ....[115]....
        /*0200*/ 	.word	0x000067d0


	//   ....[116]....
        /*0204*/ 	.word	0x00006890


	//   ....[117]....
        /*0208*/ 	.word	0x00006950


	//   ....[118]....
        /*020c*/ 	.word	0x00006a10


	//   ....[119]....
        /*0210*/ 	.word	0x00006ad0


	//   ....[120]....
        /*0214*/ 	.word	0x00006b90


	//   ....[121]....
        /*0218*/ 	.word	0x00006c50


	//   ....[122]....
        /*021c*/ 	.word	0x00006d10


	//   ....[123]....
        /*0220*/ 	.word	0x00006dd0


	//   ....[124]....
        /*0224*/ 	.word	0x00006e90


	//   ....[125]....
        /*0228*/ 	.word	0x00006f50


	//   ....[126]....
        /*022c*/ 	.word	0x00007010


	//   ....[127]....
        /*0230*/ 	.word	0x000070d0


	//   ....[128]....
        /*0234*/ 	.word	0x00007190


	//   ....[129]....
        /*0238*/ 	.word	0x00007250


	//   ....[130]....
        /*023c*/ 	.word	0x00007310


	//   ....[131]....
        /*0240*/ 	.word	0x000073d0


	//   ....[132]....
        /*0244*/ 	.word	0x00007490


	//   ....[133]....
        /*0248*/ 	.word	0x00007550


	//   ....[134]....
        /*024c*/ 	.word	0x00007610


	//   ....[135]....
        /*0250*/ 	.word	0x000076d0


	//   ....[136]....
        /*0254*/ 	.word	0x00007790


	//   ....[137]....
        /*0258*/ 	.word	0x00007850


	//   ....[138]....
        /*025c*/ 	.word	0x00007910


	//   ....[139]....
        /*0260*/ 	.word	0x000079d0


	//   ....[140]....
        /*0264*/ 	.word	0x00007a90


	//   ....[141]....
        /*0268*/ 	.word	0x00007b50


	//   ....[142]....
        /*026c*/ 	.word	0x00007c10


	//   ....[143]....
        /*0270*/ 	.word	0x00007cd0


	//   ....[144]....
        /*0274*/ 	.word	0x00007d90


	//   ....[145]....
        /*0278*/ 	.word	0x00007e50


	//   ....[146]....
        /*027c*/ 	.word	0x00007f10


	//   ....[147]....
        /*0280*/ 	.word	0x00007fd0


	//   ....[148]....
        /*0284*/ 	.word	0x00008090


	//   ....[149]....
        /*0288*/ 	.word	0x00008150


	//   ....[150]....
        /*028c*/ 	.word	0x00008210


	//   ....[151]....
        /*0290*/ 	.word	0x000082d0


	//   ....[152]....
        /*0294*/ 	.word	0x00008390


	//   ....[153]....
        /*0298*/ 	.word	0x00008450


	//   ....[154]....
        /*029c*/ 	.word	0x00008510


	//   ....[155]....
        /*02a0*/ 	.word	0x000085d0


	//   ....[156]....
        /*02a4*/ 	.word	0x00008690


	//   ....[157]....
        /*02a8*/ 	.word	0x00008750


	//   ....[158]....
        /*02ac*/ 	.word	0x00008810


	//   ....[159]....
        /*02b0*/ 	.word	0x000088d0


	//   ....[160]....
        /*02b4*/ 	.word	0x00008990


	//   ....[161]....
        /*02b8*/ 	.word	0x00008a50


	//   ....[162]....
        /*02bc*/ 	.word	0x00008b10


	//   ....[163]....
        /*02c0*/ 	.word	0x00008bd0


	//   ....[164]....
        /*02c4*/ 	.word	0x00008c90


	//   ....[165]....
        /*02c8*/ 	.word	0x00008d50


	//   ....[166]....
        /*02cc*/ 	.word	0x00008e10


	//   ....[167]....
        /*02d0*/ 	.word	0x00008ed0


	//   ....[168]....
        /*02d4*/ 	.word	0x00008f90


	//   ....[169]....
        /*02d8*/ 	.word	0x00009050


	//   ....[170]....
        /*02dc*/ 	.word	0x00009110


	//   ....[171]....
        /*02e0*/ 	.word	0x000091d0


	//   ....[172]....
        /*02e4*/ 	.word	0x00009290


	//   ....[173]....
        /*02e8*/ 	.word	0x00009350


	//   ....[174]....
        /*02ec*/ 	.word	0x00009410


	//   ....[175]....
        /*02f0*/ 	.word	0x000094d0


	//   ....[176]....
        /*02f4*/ 	.word	0x00009590


	//   ....[177]....
        /*02f8*/ 	.word	0x00009650


	//   ....[178]....
        /*02fc*/ 	.word	0x00009710


	//   ....[179]....
        /*0300*/ 	.word	0x000097d0


	//   ....[180]....
        /*0304*/ 	.word	0x00009890


	//   ....[181]....
        /*0308*/ 	.word	0x00009950


	//   ....[182]....
        /*030c*/ 	.word	0x00009a10


	//   ....[183]....
        /*0310*/ 	.word	0x00009ad0


	//   ....[184]....
        /*0314*/ 	.word	0x00009b90


	//   ....[185]....
        /*0318*/ 	.word	0x00009c50


	//   ....[186]....
        /*031c*/ 	.word	0x00009d10


	//   ....[187]....
        /*0320*/ 	.word	0x00009dd0


	//   ....[188]....
        /*0324*/ 	.word	0x00009e90


	//   ....[189]....
        /*0328*/ 	.word	0x00009f50


	//   ....[190]....
        /*032c*/ 	.word	0x0000a010


	//   ....[191]....
        /*0330*/ 	.word	0x0000a0d0


	//   ....[192]....
        /*0334*/ 	.word	0x0000a190


	//   ....[193]....
        /*0338*/ 	.word	0x0000a250


	//   ....[194]....
        /*033c*/ 	.word	0x0000a310


	//   ....[195]....
        /*0340*/ 	.word	0x0000a3d0


	//   ....[196]....
        /*0344*/ 	.word	0x0000a490


	//   ....[197]....
        /*0348*/ 	.word	0x0000a550


	//   ....[198]....
        /*034c*/ 	.word	0x0000a610


	//   ....[199]....
        /*0350*/ 	.word	0x0000a6d0


	//   ....[200]....
        /*0354*/ 	.word	0x0000a790


	//   ....[201]....
        /*0358*/ 	.word	0x0000a850


	//   ....[202]....
        /*035c*/ 	.word	0x0000a910


	//   ....[203]....
        /*0360*/ 	.word	0x0000a9d0


	//   ....[204]....
        /*0364*/ 	.word	0x0000aa90


	//   ....[205]....
        /*0368*/ 	.word	0x0000ab50


	//   ....[206]....
        /*036c*/ 	.word	0x0000ac10


	//   ....[207]....
        /*0370*/ 	.word	0x0000acd0


	//   ....[208]....
        /*0374*/ 	.word	0x0000ad90


	//   ....[209]....
        /*0378*/ 	.word	0x0000ae50


	//   ....[210]....
        /*037c*/ 	.word	0x0000af10


	//   ....[211]....
        /*0380*/ 	.word	0x0000afd0


	//   ....[212]....
        /*0384*/ 	.word	0x0000b090


	//   ....[213]....
        /*0388*/ 	.word	0x0000b150


	//   ....[214]....
        /*038c*/ 	.word	0x0000b210


	//   ....[215]....
        /*0390*/ 	.word	0x0000b2d0


	//   ....[216]....
        /*0394*/ 	.word	0x0000b390


	//   ....[217]....
        /*0398*/ 	.word	0x0000b450


	//   ....[218]....
        /*039c*/ 	.word	0x0000b510


	//   ....[219]....
        /*03a0*/ 	.word	0x0000b5d0


	//   ....[220]....
        /*03a4*/ 	.word	0x0000b690


	//   ....[221]....
        /*03a8*/ 	.word	0x0000b750


	//   ....[222]....
        /*03ac*/ 	.word	0x0000b810


	//   ....[223]....
        /*03b0*/ 	.word	0x0000b8d0


	//   ....[224]....
        /*03b4*/ 	.word	0x0000b990


	//   ....[225]....
        /*03b8*/ 	.word	0x0000ba50


	//   ....[226]....
        /*03bc*/ 	.word	0x0000bb10


	//   ....[227]....
        /*03c0*/ 	.word	0x0000bbd0


	//   ....[228]....
        /*03c4*/ 	.word	0x0000bc90


	//   ....[229]....
        /*03c8*/ 	.word	0x0000bd50


	//   ....[230]....
        /*03cc*/ 	.word	0x0000be10


	//   ....[231]....
        /*03d0*/ 	.word	0x0000bed0


	//   ....[232]....
        /*03d4*/ 	.word	0x0000bf90


	//   ....[233]....
        /*03d8*/ 	.word	0x0000c050


	//   ....[234]....
        /*03dc*/ 	.word	0x0000c110


	//   ....[235]....
        /*03e0*/ 	.word	0x0000c1d0


	//   ....[236]....
        /*03e4*/ 	.word	0x0000c290


	//   ....[237]....
        /*03e8*/ 	.word	0x0000c350


	//   ....[238]....
        /*03ec*/ 	.word	0x0000c410


	//   ....[239]....
        /*03f0*/ 	.word	0x0000c4d0


	//   ....[240]....
        /*03f4*/ 	.word	0x0000c590


	//   ....[241]....
        /*03f8*/ 	.word	0x0000c650


	//   ....[242]....
        /*03fc*/ 	.word	0x0000c710


	//   ....[243]....
        /*0400*/ 	.word	0x0000c7d0


	//   ....[244]....
        /*0404*/ 	.word	0x0000c890


	//   ....[245]....
        /*0408*/ 	.word	0x0000c950


	//   ....[246]....
        /*040c*/ 	.word	0x0000ca10


	//   ....[247]....
        /*0410*/ 	.word	0x0000da20


	//----- nvinfo : EIATTR_EXIT_INSTR_OFFSETS
	.align		4
.L_15:
        /*0414*/ 	.byte	0x04, 0x1c
        /*0416*/ 	.short	(.L_17 - .L_16)


	//   ....[0]....
.L_16:
        /*0418*/ 	.word	0x0000da30


	//----- nvinfo : EIATTR_CBANK_PARAM_SIZE
	.align		4
.L_17:
        /*041c*/ 	.byte	0x03, 0x19
        /*041e*/ 	.short	0x0008


	//----- nvinfo : EIATTR_PARAM_CBANK
	.align		4
        /*0420*/ 	.byte	0x04, 0x0a
        /*0422*/ 	.short	(.L_19 - .L_18)
	.align		4
.L_18:
        /*0424*/ 	.word	index@(.nv.constant0._Z6kernelIfEvPT_)
        /*0428*/ 	.short	0x0380
        /*042a*/ 	.short	0x0008


	//----- nvinfo : EIATTR_SW_WAR
	.align		4
.L_19:
        /*042c*/ 	.byte	0x04, 0x36
        /*042e*/ 	.short	(.L_21 - .L_20)
.L_20:
        /*0430*/ 	.word	0x00000008
.L_21:


//--------------------- .nv.callgraph             --------------------------
	.section	.nv.callgraph,"",@"SHT_CUDA_CALLGRAPH"
	.align	4
	.sectionentsize	8
	.align		4
        /*0000*/ 	.word	0x00000000
	.align		4
        /*0004*/ 	.word	0xffffffff
	.align		4
        /*0008*/ 	.word	index@(_Z6kernelIfEvPT_)
	.align		4
        /*000c*/ 	.word	index@(vprintf)
	.align		4
        /*0010*/ 	.word	0x00000000
	.align		4
        /*0014*/ 	.word	0xfffffffe
	.align		4
        /*0018*/ 	.word	0x00000000
	.align		4
        /*001c*/ 	.word	0xfffffffd
	.align		4
        /*0020*/ 	.word	0x00000000
	.align		4
        /*0024*/ 	.word	0xfffffffc


//--------------------- .nv.constant4             --------------------------
	.section	.nv.constant4,"a",@progbits
	.align	8
	.align		8
.nv.constant4:
        /*0000*/ 	.dword	vprintf
	.align		8
        /*0008*/ 	.dword	$str
	.align		8
        /*0010*/ 	.dword	$str$1


//--------------------- .text._Z6kernelIfEvPT_    --------------------------
	.section	.text._Z6kernelIfEvPT_,"ax",@progbits
	.align	128
        .global         _Z6kernelIfEvPT_
        .type           _Z6kernelIfEvPT_,@function
        .size           _Z6kernelIfEvPT_,(.L_x_249 - _Z6kernelIfEvPT_)
        .other          _Z6kernelIfEvPT_,@"STO_CUDA_ENTRY STV_DEFAULT"
_Z6kernelIfEvPT_:
.text._Z6kernelIfEvPT_:
[----:B------:R-:W0:Y:S08]  /*0000*/  LDC R1, c[0x0][0x37c] ;  /* 0x0000df00ff017b82 */ /* 0x000e300000000800 */
[----:B------:R-:W1:Y:S01]  /*0010*/  LDC.64 R6, c[0x0][0x380] ;  /* 0x0000e000ff067b82 */ /* 0x000e620000000a00 */
[----:B------:R-:W1:Y:S01]  /*0020*/  LDCU.64 UR4, c[0x0][0x358] ;  /* 0x00006b00ff0477ac */ /* 0x000e620008000a00 */
[----:B0-----:R-:W-:Y:S01]  /*0030*/  VIADD R1, R1, 0xfffffff0 ;  /* 0xfffffff001017836 */ /* 0x001fe20000000000 */
[----:B------:R-:W0:Y:S01]  /*0040*/  LDCU UR36, c[0x0][0x2f8] ;  /* 0x00005f00ff2477ac */ /* 0x000e220008000800 */
[----:B------:R-:W2:Y:S01]  /*0050*/  LDCU UR37, c[0x0][0x2fc] ;  /* 0x00005f80ff2577ac */ /* 0x000ea20008000800 */
[----:B------:R-:W3:Y:S01]  /*0060*/  LDCU.64 UR6, c[0x4][0x8] ;  /* 0x01000100ff0677ac */ /* 0x000ee20008000a00 */
[----:B-1----:R-:W4:Y:S04]  /*0070*/  LDG.E R8, desc[UR4][R6.64+0x3a8] ;  /* 0x0003a80406087981 */ /* 0x002f28000c1e1900 */
[----:B------:R-:W2:Y:S04]  /*0080*/  LDG.E R9, desc[UR4][R6.64+0x3ac] ;  /* 0x0003ac0406097981 */ /* 0x000ea8000c1e1900 */
[----:B------:R-:W3:Y:S04]  /*0090*/  LDG.E R251, desc[UR4][R6.64] ;  /* 0x0000000406fb7981 */ /* 0x000ee8000c1e1900 */
        /* <DEDUP_REMOVED lines=11> */
[----:B------:R-:W5:Y:S04]  /*0150*/  LDG.E R2, desc[UR4][R6.64+0x4] ;  /* 0x0000040406027981 */ /* 0x000f68000c1e1900 */
        /* <DEDUP_REMOVED lines=59> */
[----:B------:R-:W5:Y:S01]  /*0510*/  LDG.E R77, desc[UR4][R6.64+0xf4] ;  /* 0x0000f404064d7981 */ /* 0x000f62000c1e1900 */
[----:B----4-:R-:W-:-:S03]  /*0520*/  R2UR UR39, R8 ;  /* 0x00000000082772ca */ /* 0x010fc600000e0000 */
[----:B------:R-:W5:Y:S01]  /*0530*/  LDG.E R78, desc[UR4][R6.64+0xf8] ;  /* 0x0000f804064e7981 */ /* 0x000f62000c1e1900 */
[----:B------:R-:W-:-:S03]  /*0540*/  MOV R8, 0x0 ;  /* 0x0000000000087802 */ /* 0x000fc60000000f00 */
[----:B------:R-:W5:Y:S01]  /*0550*/  LDG.E R79, desc[UR4][R6.64+0xfc] ;  /* 0x0000fc04064f7981 */ /* 0x000f62000c1e1900 */
[----:B--2---:R-:W-:-:S03]  /*0560*/  R2UR UR40, R9 ;  /* 0x00000000092872ca */ /* 0x004fc600000e0000 */
        /* <DEDUP_REMOVED lines=169> */
[----:B------:R1:W5:Y:S01]  /*1000*/  LDG.E R249, desc[UR4][R6.64+0x3a4] ;  /* 0x0003a40406f97981 */ /* 0x000362000c1e1900 */
[----:B------:R-:W-:Y:S01]  /*1010*/  R2UR UR4, R1 ;  /* 0x00000000010472ca */ /* 0x000fe200000e0000 */
[----:B------:R-:W2:Y:S01]  /*1020*/  LDC.64 R8, c[0x4][R8] ;  /* 0x0100000008087b82 */ /* 0x000ea20000000a00 */
[----:B---3--:R-:W3:Y:S01]  /*1030*/  F2F.F64.F32 R4, R251 ;  /* 0x000000fb00047310 */ /* 0x008ee20000201800 */
[----:B------:R-:W-:-:S02]  /*1040*/  R2UR UR38, R250 ;  /* 0x00000000fa2672ca */ /* 0x000fc400000e0000 */
[----:B------:R-:W-:Y:S02]  /*1050*/  R2UR UR41, R10 ;  /* 0x000000000a2972ca */ /* 0x000fe400000e0000 */
[----:B------:R-:W-:Y:S02]  /*1060*/  R2UR UR42, R11 ;  /* 0x000000000b2a72ca */ /* 0x000fe400000e0000 */
[----:B------:R-:W-:Y:S02]  /*1070*/  R2UR UR43, R12 ;  /* 0x000000000c2b72ca */ /* 0x000fe400000e0000 */
[----:B------:R-:W-:Y:S02]  /*1080*/  R2UR UR44, R13 ;  /* 0x000000000d2c72ca */ /* 0x000fe400000e0000 */
[----:B0-----:R-:W-:Y:S01]  /*1090*/  UIADD3 UR36, UP0, UPT, UR4, UR36, URZ ;  /* 0x0000002404247290 */ /* 0x001fe2000ff1e0ff */
[----:B------:R-:W-:Y:S02]  /*10a0*/  R2UR UR45, R14 ;  /* 0x000000000e2d72ca */ /* 0x000fe400000e0000 */
[----:B------:R-:W-:-:S02]  /*10b0*/  R2UR UR46, R15 ;  /* 0x000000000f2e72ca */ /* 0x000fc400000e0000 */
[----:B------:R-:W-:Y:S02]  /*10c0*/  R2UR UR47, R20 ;  /* 0x00000000142f72ca */ /* 0x000fe400000e0000 */
[----:B------:R-:W-:Y:S02]  /*10d0*/  R2UR UR48, R21 ;  /* 0x00000000153072ca */ /* 0x000fe400000e0000 */
[----:B------:R-:W-:Y:S02]  /*10e0*/  R2UR UR49, R0 ;  /* 0x00000000003172ca */ /* 0x000fe400000e0000 */
[----:B------:R-:W-:Y:S01]  /*10f0*/  R2UR UR50, R3 ;  /* 0x00000000033272ca */ /* 0x000fe200000e0000 */
[----:B------:R-:W-:Y:S01]  /*1100*/  UIADD3.X UR37, UPT, UPT, URZ, UR37, URZ, UP0, !UPT ;  /* 0x00000025ff257290 */ /* 0x000fe200087fe4ff */
[----:B------:R-:W-:Y:S01]  /*1110*/  STL [R1], RZ ;  /* 0x000000ff01007387 */ /* 0x000fe20000100800 */
[----:B-1----:R-:W-:-:S03]  /*1120*/  IMAD.U32 R6, RZ, RZ, UR36 ;  /* 0x00000024ff067e24 */ /* 0x002fc6000f8e00ff */
[----:B---3--:R0:W-:Y:S01]  /*1130*/  STL.64 [R1+0x8], R4 ;  /* 0x0000080401007387 */ /* 0x0081e20000100a00 */
[----:B------:R-:W-:Y:S02]  /*1140*/  IMAD.U32 R7, RZ, RZ, UR37 ;  /* 0x00000025ff077e24 */ /* 0x000fe4000f8e00ff */
[----:B0-----:R-:W-:Y:S01]  /*1150*/  IMAD.U32 R4, RZ, RZ, UR6 ;  /* 0x00000006ff047e24 */ /* 0x001fe2000f8e00ff */
[----:B------:R-:W-:-:S07]  /*1160*/  MOV R5, UR7 ;  /* 0x0000000700057c02 */ /* 0x000fce0008000f00 */
[----:B------:R-:W-:-:S07]  /*1170*/  LEPC R20, `(.L_x_0) ;  /* 0x000000001014794e */ /* 0x000fce0000000000 */
[----:B--2--5:R-:W-:Y:S05]  /*1180*/  CALL.ABS.NOINC R8 ;  /* 0x0000000008007343 */ /* 0x024fea0003c00000 */
.L_x_0:
[----:B------:R-:W0:Y:S01]  /*1190*/  F2F.F64.F32 R10, R2 ;  /* 0x00000002000a7310 */ /* 0x000e220000201800 */
[----:B------:R-:W-:Y:S01]  /*11a0*/  HFMA2 R0, -RZ, RZ, 0, 5.9604644775390625e-08 ;  /* 0x00000001ff007431 */ /* 0x000fe200000001ff */
[----:B------:R-:W-:Y:S01]  /*11b0*/  MOV R250, 0x0 ;  /* 0x0000000000fa7802 */ /* 0x000fe20000000f00 */
[----:B------:R-:W1:Y:S01]  /*11c0*/  LDCU.64 UR4, c[0x4][0x8] ;  /* 0x01000100ff0477ac */ /* 0x000e620008000a00 */
[----:B------:R-:W-:Y:S01]  /*11d0*/  MOV R6, UR36 ;  /* 0x0000002400067c02 */ /* 0x000fe20008000f00 */
[----:B------:R-:W-:Y:S01]  /*11e0*/  IMAD.U32 R7, RZ, RZ, UR37 ;  /* 0x00000025ff077e24 */ /* 0x000fe2000f8e00ff */
[----:B------:R2:W3:Y:S01]  /*11f0*/  LDC.64 R8, c[0x4][R250] ;  /* 0x01000000fa087b82 */ /* 0x0004e20000000a00 */
[----:B------:R2:W-:Y:S04]  /*1200*/  STL [R1], R0 ;  /* 0x0000000001007387 */ /* 0x0005e80000100800 */
[----:B0-----:R2:W-:Y:S01]  /*1210*/  STL.64 [R1+0x8], R10 ;  /* 0x0000080a01007387 */ /* 0x0015e20000100a00 */
[----:B-1----:R-:W-:-:S02]  /*1220*/  IMAD.U32 R4, RZ, RZ, UR4 ;  /* 0x00000004ff047e24 */ /* 0x002fc4000f8e00ff */
[----:B------:R-:W-:-:S07]  /*1230*/  IMAD.U32 R5, RZ, RZ, UR5 ;  /* 0x00000005ff057e24 */ /* 0x000fce000f8e00ff */
[----:B------:R-:W-:-:S07]  /*1240*/  LEPC R20, `(.L_x_1) ;  /* 0x000000001014794e */ /* 0x000fce0000000000 */
[----:B--23--:R-:W-:Y:S05]  /*1250*/  CALL.ABS.NOINC R8 ;  /* 0x0000000008007343 */ /* 0x00cfea0003c00000 */
.L_x_1:
[----:B------:R-:W0:Y:S01]  /*1260*/  F2F.F64.F32 R10, R16 ;  /* 0x00000010000a7310 */ /* 0x000e220000201800 */
[----:B------:R-:W-:Y:S01]  /*1270*/  IMAD.MOV.U32 R0, RZ, RZ, 0x2 ;  /* 0x00000002ff007424 */ /* 0x000fe200078e00ff */
[----:B------:R1:W2:Y:S01]  /*1280*/  LDC.64 R8, c[0x4][R250] ;  /* 0x01000000fa087b82 */ /* 0x0002a20000000a00 */
[----:B------:R-:W3:Y:S01]  /*1290*/  LDCU.64 UR4, c[0x4][0x8] ;  /* 0x01000100ff0477ac */ /* 0x000ee20008000a00 */
[----:B------:R-:W-:Y:S01]  /*12a0*/  IMAD.U32 R6, RZ, RZ, UR36 ;  /* 0x00000024ff067e24 */ /* 0x000fe2000f8e00ff */
[----:B------:R-:W-:Y:S01]  /*12b0*/  MOV R7, UR37 ;  /* 0x0000002500077c02 */ /* 0x000fe20008000f00 */
[----:B------:R1:W-:Y:S04]  /*12c0*/  STL [R1], R0 ;  /* 0x0000000001007387 */ /* 0x0003e80000100800 */
[----:B0-----:R1:W-:Y:S01]  /*12d0*/  STL.64 [R1+0x8], R10 ;  /* 0x0000080a01007387 */ /* 0x0013e20000100a00 */
[----:B---3--:R-:W-:Y:S01]  /*12e0*/  MOV R4, UR4 ;  /* 0x0000000400047c02 */ /* 0x008fe20008000f00 */
[----:B------:R-:W-:-:S07]  /*12f0*/  IMAD.U32 R5, RZ, RZ, UR5 ;  /* 0x00000005ff057e24 */ /* 0x000fce000f8e00ff */
[----:B------:R-:W-:-:S07]  /*1300*/  LEPC R20, `(.L_x_2) ;  /* 0x000000001014794e */ /* 0x000fce0000000000 */
[----:B-12---:R-:W-:Y:S05]  /*1310*/  CALL.ABS.NOINC R8 ;  /* 0x0000000008007343 */ /* 0x006fea0003c00000 */
.L_x_2:
[----:B------:R-:W0:Y:S01]  /*1320*/  F2F.F64.F32 R10, R17 ;  /* 0x00000011000a7310 */ /* 0x000e220000201800 */
[----:B------:R-:W-:Y:S01]  /*1330*/  IMAD.MOV.U32 R0, RZ, RZ, 0x3 ;  /* 0x00000003ff007424 */ /* 0x000fe200078e00ff */
[----:B------:R1:W2:Y:S01]  /*1340*/  LDC.64 R8, c[0x4][R250] ;  /* 0x01000000fa087b82 */ /* 0x0002a20000000a00 */
[----:B------:R-:W3:Y:S01]  /*1350*/  LDCU.64 UR4, c[0x4][0x8] ;  /* 0x01000100ff0477ac */ /* 0x000ee20008000a00 */
[----:B------:R-:W-:Y:S02]  /*1360*/  IMAD.U32 R6, RZ, RZ, UR36 ;  /* 0x00000024ff067e24 */ /* 0x000fe4000f8e00ff */
[----:B------:R1:W-:Y:S01]  /*1370*/  STL [R1], R0 ;  /* 0x0000000001007387 */ /* 0x0003e20000100800 */
[----:B------:R-:W-:-:S03]  /*1380*/  IMAD.U32 R7, RZ, RZ, UR37 ;  /* 0x00000025ff077e24 */ /* 0x000fc6000f8e00ff */
[----:B0-----:R1:W-:Y:S01]  /*1390*/  STL.64 [R1+0x8], R10 ;  /* 0x0000080a01007387 */ /* 0x0013e20000100a00 */
[----:B---3--:R-:W-:Y:S01]  /*13a0*/  IMAD.U32 R4, RZ, RZ, UR4 ;  /* 0x00000004ff047e24 */ /* 0x008fe2000f8e00ff */
[----:B------:R-:W-:-:S07]  /*13b0*/  MOV R5, UR5 ;  /* 0x0000000500057c02 */ /* 0x000fce0008000f00 */
[----:B------:R-:W-:-:S07]  /*13c0*/  LEPC R20, `(.L_x_3) ;  /* 0x000000001014794e */ /* 0x000fce0000000000 */
[----:B-12---:R-:W-:Y:S05]  /*13d0*/  CALL.ABS.NOINC R8 ;  /* 0x0000000008007343 */ /* 0x006fea0003c00000 */
.L_x_3:
[----:B------:R-:W0:Y:S01]  /*13e0*/  F2F.F64.F32 R10, R18 ;  /* 0x00000012000a7310 */ /* 0x000e220000201800 */
[----:B------:R-:W-:Y:S01]  /*13f0*/  HFMA2 R0, -RZ, RZ, 0, 2.384185791015625e-07 ;  /* 0x00000004ff007431 */ /* 0x000fe200000001ff */
[----:B------:R1:W2:Y:S01]  /*1400*/  LDC.64 R8, c[0x4][R250] ;  /* 0x01000000fa087b82 */ /* 0x0002a20000000a00 */
[----:B------:R-:W3:Y:S01]  /*1410*/  LDCU.64 UR4, c[0x4][0x8] ;  /* 0x01000100ff0477ac */ /* 0x000ee20008000a00 */
[----:B------:R-:W-:Y:S01]  /*1420*/  MOV R6, UR36 ;  /* 0x0000002400067c02 */ /* 0x000fe20008000f00 */
[----:B------:R-:W-:Y:S01]  /*1430*/  IMAD.U32 R7, RZ, RZ, UR37 ;  /* 0x00000025ff077e24 */ /* 0x000fe2000f8e00ff */
[----:B------:R1:W-:Y:S04]  /*1440*/  STL [R1], R0 ;  /* 0x0000000001007387 */ /* 0x0003e80000100800 */
[----:B0-----:R1:W-:Y:S01]  /*1450*/  STL.64 [R1+0x8], R10 ;  /* 0x0000080a01007387 */ /* 0x0013e20000100a00 */
[----:B---3--:R-:W-:-:S02]  /*1460*/  IMAD.U32 R4, RZ, RZ, UR4 ;  /* 0x00000004ff047e24 */ /* 0x008fc4000f8e00ff */
[----:B------:R-:W-:-:S07]  /*1470*/  IMAD.U32 R5, RZ, RZ, UR5 ;  /* 0x00000005ff057e24 */ /* 0x000fce000f8e00ff */
[----:B------:R-:W-:-:S07]  /*1480*/  LEPC R20, `(.L_x_4) ;  /* 0x000000001014794e */ /* 0x000fce0000000000 */
[----:B-12---:R-:W-:Y:S05]  /*1490*/  CALL.ABS.NOINC R8 ;  /* 0x0000000008007343 */ /* 0x006fea0003c00000 */
.L_x_4:
        /* <DEDUP_REMOVED lines=12> */
.L_x_5:
        /* <DEDUP_REMOVED lines=12> */
.L_x_6:
[----:B------:R-:W0:Y:S01]  /*1620*/  F2F.F64.F32 R10, R23 ;  /* 0x00000017000a7310 */ /* 0x000e220000201800 */
[----:B------:R-:W-:Y:S01]  /*1630*/  HFMA2 R0, -RZ, RZ, 0, 4.17232513427734375e-07 ;  /* 0x00000007ff007431 */ /* 0x000fe200000001ff */
        /* <DEDUP_REMOVED lines=10> */
.L_x_7:
        /* <DEDUP_REMOVED lines=12> */
.L_x_8:
[----:B------:R-:W0:Y:S01]  /*17a0*/  F2F.F64.F32 R10, R25 ;  /* 0x00000019000a7310 */ /* 0x000e220000201800 */
[----:B------:R-:W-:Y:S01]  /*17b0*/  IMAD.MOV.U32 R0, RZ, RZ, 0x9 ;  /* 0x00000009ff007424 */ /* 0x000fe200078e00ff */
[----:B------:R1:W2:Y:S01]  /*17c0*/  LDC.64 R8, c[0x4][R250] ;  /* 0x01000000fa087b82 */ /* 0x0002a20000000a00 */
[----:B------:R-:W3:Y:S01]  /*17d0*/  LDCU.64 UR4, c[0x4][0x8] ;  /* 0x01000100ff0477ac */ /* 0x000ee20008000a00 */
[----:B------:R-:W-:Y:S01]  /*17e0*/  MOV R6, UR36 ;  /* 0x0000002400067c02 */ /* 0x000fe20008000f00 */
[----:B------:R-:W-:Y:S01]  /*17f0*/  IMAD.U32 R7, RZ, RZ, UR37 ;  /* 0x00000025ff077e24 */ /* 0x000fe2000f8e00ff */
[----:B------:R1:W-:Y:S04]  /*1800*/  STL [R1], R0 ;  /* 0x0000000001007387 */ /* 0x0003e80000100800 */
[----:B0-----:R1:W-:Y:S01]  /*1810*/  STL.64 [R1+0x8], R10 ;  /* 0x0000080a01007387 */ /* 0x0013e20000100a00 */
[----:B---3--:R-:W-:Y:S01]  /*1820*/  MOV R4, UR4 ;  /* 0x0000000400047c02 */ /* 0x008fe20008000f00 */
[----:B------:R-:W-:-:S07]  /*1830*/  IMAD.U32 R5, RZ, RZ, UR5 ;  /* 0x00000005ff057e24 */ /* 0x000fce000f8e00ff */
[----:B------:R-:W-:-:S07]  /*1840*/  LEPC R20, `(.L_x_9) ;  /* 0x000000001014794e */ /* 0x000fce0000000000 */
[----:B-12---:R-:W-:Y:S05]  /*1850*/  CALL.ABS.NOINC R8 ;  /* 0x0000000008007343 */ /* 0x006fea0003c00000 */
.L_x_9:
[----:B------:R-:W0:Y:S01]  /*1860*/  F2F.F64.F32 R10, R26 ;  /* 0x0000001a000a7310 */ /* 0x000e220000201800 */
[----:B------:R-:W-:Y:S01]  /*1870*/  HFMA2 R0, -RZ, RZ, 0, 5.9604644775390625e-07 ;  /* 0x0000000aff007431 */ /* 0x000fe200000001ff */
[----:B------:R1:W2:Y:S01]  /*1880*/  LDC.64 R8, c[0x4][R250] ;  /* 0x01000000fa087b82 */ /* 0x0002a20000000a00 */
[----:B------:R-:W3:Y:S01]  /*1890*/  LDCU.64 UR4, c[0x4][0x8] ;  /* 0x01000100ff0477ac */ /* 0x000ee20008000a00 */
[----:B------:R-:W-:Y:S01]  /*18a0*/  IMAD.U32 R6, RZ, RZ, UR36 ;  /* 0x00000024ff067e24 */ /* 0x000fe2000f8e00ff */
[----:B------:R-:W-:Y:S01]  /*18b0*/  MOV R7, UR37 ;  /* 0x0000002500077c02 */ /* 0x000fe20008000f00 */
[----:B------:R1:W-:Y:S04]  /*18c0*/  STL [R1], R0 ;  /* 0x0000000001007387 */ /* 0x0003e80000100800 */
[----:B0-----:R1:W-:Y:S01]  /*18d0*/  STL.64 [R1+0x8], R10 ;  /* 0x0000080a01007387 */ /* 0x0013e20000100a00 */
[----:B---3--:R-:W-:Y:S01]  /*18e0*/  IMAD.U32 R4, RZ, RZ, UR4 ;  /* 0x00000004ff047e24 */ /* 0x008fe2000f8e00ff */
[----:B------:R-:W-:-:S07]  /*18f0*/  MOV R5, UR5 ;  /* 0x0000000500057c02 */ /* 0x000fce0008000f00 */
[----:B------:R-:W-:-:S07]  /*1900*/  LEPC R20, `(.L_x_10) ;  /* 0x000000001014794e */ /* 0x000fce0000000000 */
[----:B-12---:R-:W-:Y:S05]  /*1910*/  CALL.ABS.NOINC R8 ;  /* 0x0000000008007343 */ /* 0x006fea0003c00000 */
.L_x_10:
        /* <DEDUP_REMOVED lines=12> */
.L_x_11:
[----:B------:R-:W0:Y:S01]  /*19e0*/  F2F.F64.F32 R10, R28 ;  /* 0x0000001c000a7310 */ /* 0x000e220000201800 */
[----:B------:R-:W-:Y:S01]  /*19f0*/  HFMA2 R0, -RZ, RZ, 0, 7.152557373046875e-07 ;  /* 0x0000000cff007431 */ /* 0x000fe200000001ff */
        /* <DEDUP_REMOVED lines=10> */
.L_x_12:
        /* <DEDUP_REMOVED lines=12> */
.L_x_13:
[----:B------:R-:W0:Y:S01]  /*1b60*/  F2F.F64.F32 R10, R30 ;  /* 0x0000001e000a7310 */ /* 0x000e220000201800 */
[----:B------:R-:W-:Y:S01]  /*1b70*/  HFMA2 R0, -RZ, RZ, 0, 8.3446502685546875e-07 ;  /* 0x0000000eff007431 */ /* 0x000fe200000001ff */
        /* <DEDUP_REMOVED lines=10> */
.L_x_14:
        /* <DEDUP_REMOVED lines=12> */
.L_x_15:
[----:B------:R-:W0:Y:S01]  /*1ce0*/  F2F.F64.F32 R10, R32 ;  /* 0x00000020000a7310 */ /* 0x000e220000201800 */
[----:B------:R-:W-:Y:S01]  /*1cf0*/  HFMA2 R0, -RZ, RZ, 0, 9.5367431640625e-07 ;  /* 0x00000010ff007431 */ /* 0x000fe200000001ff */
        /* <DEDUP_REMOVED lines=10> */
.L_x_16:
        /* <DEDUP_REMOVED lines=12> */
.L_x_17:
[----:B------:R-:W0:Y:S01]  /*1e60*/  F2F.F64.F32 R10, R34 ;  /* 0x00000022000a7310 */ /* 0x000e220000201800 */
[----:B------:R-:W-:Y:S01]  /*1e70*/  HFMA2 R0, -RZ, RZ, 0, 1.07288360595703125e-06 ;  /* 0x00000012ff007431 */ /* 0x000fe200000001ff */
        /* <DEDUP_REMOVED lines=10> */
.L_x_18:
        /* <DEDUP_REMOVED lines=12> */
.L_x_19:
[----:B------:R-:W0:Y:S01]  /*1fe0*/  F2F.F64.F32 R10, R36 ;  /* 0x00000024000a7310 */ /* 0x000e220000201800 */
[----:B------:R-:W-:Y:S01]  /*1ff0*/  HFMA2 R0, -RZ, RZ, 0, 1.1920928955078125e-06 ;  /* 0x00000014ff007431 */ /* 0x000fe200000001ff */
        /* <DEDUP_REMOVED lines=10> */
.L_x_20:
        /* <DEDUP_REMOVED lines=12> */
.L_x_21:
[----:B------:R-:W0:Y:S01]  /*2160*/  F2F.F64.F32 R10, R38 ;  /* 0x00000026000a7310 */ /* 0x000e220000201800 */
[----:B------:R-:W-:Y:S01]  /*2170*/  HFMA2 R0, -RZ, RZ, 0, 1.31130218505859375e-06 ;  /* 0x00000016ff007431 */ /* 0x000fe200000001ff */
        /* <DEDUP_REMOVED lines=10> */
.L_x_22:
        /* <DEDUP_REMOVED lines=12> */
.L_x_23:
[----:B------:R-:W0:Y:S01]  /*22e0*/  F2F.F64.F32 R10, R40 ;  /* 0x00000028000a7310 */ /* 0x000e220000201800 */
[----:B------:R-:W-:Y:S01]  /*22f0*/  HFMA2 R0, -RZ, RZ, 0, 1.430511474609375e-06 ;  /* 0x00000018ff007431 */ /* 0x000fe200000001ff */
        /* <DEDUP_REMOVED lines=10> */
.L_x_24:
        /* <DEDUP_REMOVED lines=12> */
.L_x_25:
[----:B------:R-:W0:Y:S01]  /*2460*/  F2F.F64.F32 R10, R42 ;  /* 0x0000002a000a7310 */ /* 0x000e220000201800 */
[----:B------:R-:W-:Y:S01]  /*2470*/  HFMA2 R0, -RZ, RZ, 0, 1.54972076416015625e-06 ;  /* 0x0000001aff007431 */ /* 0x000fe200000001ff */
        /* <DEDUP_REMOVED lines=10> */
.L_x_26:
        /* <DEDUP_REMOVED lines=12> */
.L_x_27:
[----:B------:R-:W0:Y:S01]  /*25e0*/  F2F.F64.F32 R10, R44 ;  /* 0x0000002c000a7310 */ /* 0x000e220000201800 */
[----:B------:R-:W-:Y:S01]  /*25f0*/  HFMA2 R0, -RZ, RZ, 0, 1.6689300537109375e-06 ;  /* 0x0000001cff007431 */ /* 0x000fe200000001ff */
        /* <DEDUP_REMOVED lines=10> */
.L_x_28:
        /* <DEDUP_REMOVED lines=12> */
.L_x_29:
[----:B------:R-:W0:Y:S01]  /*2760*/  F2F.F64.F32 R10, R46 ;  /* 0x0000002e000a7310 */ /* 0x000e220000201800 */
[----:B------:R-:W-:Y:S01]  /*2770*/  HFMA2 R0, -RZ, RZ, 0, 1.78813934326171875e-06 ;  /* 0x0000001eff007431 */ /* 0x000fe200000001ff */
        /* <DEDUP_REMOVED lines=10> */
.L_x_30:
        /* <DEDUP_REMOVED lines=12> */
.L_x_31:
[----:B------:R-:W0:Y:S01]  /*28e0*/  F2F.F64.F32 R10, R48 ;  /* 0x00000030000a7310 */ /* 0x000e220000201800 */
[----:B------:R-:W-:Y:S01]  /*28f0*/  HFMA2 R0, -RZ, RZ, 0, 1.9073486328125e-06 ;  /* 0x00000020ff007431 */ /* 0x000fe200000001ff */
        /* <DEDUP_REMOVED lines=10> */
.L_x_32:
        /* <DEDUP_REMOVED lines=12> */
.L_x_33:
[----:B------:R-:W0:Y:S01]  /*2a60*/  F2F.F64.F32 R10, R50 ;  /* 0x00000032000a7310 */ /* 0x000e220000201800 */
[----:B------:R-:W-:Y:S01]  /*2a70*/  HFMA2 R0, -RZ, RZ, 0, 2.02655792236328125e-06 ;  /* 0x00000022ff007431 */ /* 0x000fe200000001ff */
        /* <DEDUP_REMOVED lines=10> */
.L_x_34:
        /* <DEDUP_REMOVED lines=12> */
.L_x_35:
[----:B------:R-:W0:Y:S01]  /*2be0*/  F2F.F64.F32 R10, R52 ;  /* 0x00000034000a7310 */ /* 0x000e220000201800 */
[----:B------:R-:W-:Y:S01]  /*2bf0*/  HFMA2 R0, -RZ, RZ, 0, 2.1457672119140625e-06 ;  /* 0x00000024ff007431 */ /* 0x000fe200000001ff */
        /* <DEDUP_REMOVED lines=10> */
.L_x_36:
        /* <DEDUP_REMOVED lines=12> */
.L_x_37:
[----:B------:R-:W0:Y:S01]  /*2d60*/  F2F.F64.F32 R10, R54 ;  /* 0x00000036000a7310 */ /* 0x000e220000201800 */
[----:B------:R-:W-:Y:S01]  /*2d70*/  HFMA2 R0, -RZ, RZ, 0, 2.26497650146484375e-06 ;  /* 0x00000026ff007431 */ /* 0x000fe200000001ff */
        /* <DEDUP_REMOVED lines=10> */
.L_x_38:
        /* <DEDUP_REMOVED lines=12> */
.L_x_39:
[----:B------:R-:W0:Y:S01]  /*2ee0*/  F2F.F64.F32 R10, R56 ;  /* 0x00000038000a7310 */ /* 0x000e220000201800 */
[----:B------:R-:W-:Y:S01]  /*2ef0*/  HFMA2 R0, -RZ, RZ, 0, 2.384185791015625e-06 ;  /* 0x00000028ff007431 */ /* 0x000fe200000001ff */
        /* <DEDUP_REMOVED lines=10> */
.L_x_40:
        /* <DEDUP_REMOVED lines=12> */
.L_x_41:
[----:B------:R-:W0:Y:S01]  /*3060*/  F2F.F64.F32 R10, R58 ;  /* 0x0000003a000a7310 */ /* 0x000e220000201800 */
[----:B------:R-:W-:Y:S01]  /*3070*/  HFMA2 R0, -RZ, RZ, 0, 2.50339508056640625e-06 ;  /* 0x0000002aff007431 */ /* 0x000fe200000001ff */
        /* <DEDUP_REMOVED lines=10> */
.L_x_42:
        /* <DEDUP_REMOVED lines=12> */
.L_x_43:
[----:B------:R-:W0:Y:S01]  /*31e0*/  F2F.F64.F32 R10, R60 ;  /* 0x0000003c000a7310 */ /* 0x000e220000201800 */
[----:B------:R-:W-:Y:S01]  /*31f0*/  HFMA2 R0, -RZ, RZ, 0, 2.6226043701171875e-06 ;  /* 0x0000002cff007431 */ /* 0x000fe200000001ff */
        /* <DEDUP_REMOVED lines=10> */
.L_x_44:
        /* <DEDUP_REMOVED lines=12> */
.L_x_45:
[----:B------:R-:W0:Y:S01]  /*3360*/  F2F.F64.F32 R10, R62 ;  /* 0x0000003e000a7310 */ /* 0x000e220000201800 */
[----:B------:R-:W-:Y:S01]  /*3370*/  HFMA2 R0, -RZ, RZ, 0, 2.74181365966796875e-06 ;  /* 0x0000002eff007431 */ /* 0x000fe200000001ff */
        /* <DEDUP_REMOVED lines=10> */
.L_x_46:
        /* <DEDUP_REMOVED lines=12> */
.L_x_47:
[----:B------:R-:W0:Y:S01]  /*34e0*/  F2F.F64.F32 R10, R64 ;  /* 0x00000040000a7310 */ /* 0x000e220000201800 */
[----:B------:R-:W-:Y:S01]  /*34f0*/  HFMA2 R0, -RZ, RZ, 0, 2.86102294921875e-06 ;  /* 0x00000030ff007431 */ /* 0x000fe200000001ff */
        /* <DEDUP_REMOVED lines=10> */
.L_x_48:
        /* <DEDUP_REMOVED lines=12> */
.L_x_49:
[----:B------:R-:W0:Y:S01]  /*3660*/  F2F.F64.F32 R10, R66 ;  /* 0x00000042000a7310 */ /* 0x000e220000201800 */
[----:B------:R-:W-:Y:S01]  /*3670*/  HFMA2 R0, -RZ, RZ, 0, 2.98023223876953125e-06 ;  /* 0x00000032ff007431 */ /* 0x000fe200000001ff */
        /* <DEDUP_REMOVED lines=10> */
.L_x_50:
        /* <DEDUP_REMOVED lines=12> */
.L_x_51:
[----:B------:R-:W0:Y:S01]  /*37e0*/  F2F.F64.F32 R10, R68 ;  /* 0x00000044000a7310 */ /* 0x000e220000201800 */
[----:B------:R-:W-:Y:S01]  /*37f0*/  HFMA2 R0, -RZ, RZ, 0, 3.0994415283203125e-06 ;  /* 0x00000034ff007431 */ /* 0x000fe200000001ff */
        /* <DEDUP_REMOVED lines=10> */
.L_x_52:
        /* <DEDUP_REMOVED lines=12> */
.L_x_53:
[----:B------:R-:W0:Y:S01]  /*3960*/  F2F.F64.F32 R10, R70 ;  /* 0x00000046000a7310 */ /* 0x000e220000201800 */
[----:B------:R-:W-:Y:S01]  /*3970*/  HFMA2 R0, -RZ, RZ, 0, 3.21865081787109375e-06 ;  /* 0x00000036ff007431 */ /* 0x000fe200000001ff */
        /* <DEDUP_REMOVED lines=10> */
.L_x_54:
        /* <DEDUP_REMOVED lines=12> */
.L_x_55:
[----:B------:R-:W0:Y:S01]  /*3ae0*/  F2F.F64.F32 R10, R72 ;  /* 0x00000048000a7310 */ /* 0x000e220000201800 */
[----:B------:R-:W-:Y:S01]  /*3af0*/  HFMA2 R0, -RZ, RZ, 0, 3.337860107421875e-06 ;  /* 0x00000038ff007431 */ /* 0x000fe200000001ff */
        /* <DEDUP_REMOVED lines=10> */
.L_x_56:
        /* <DEDUP_REMOVED lines=12> */
.L_x_57:
[----:B------:R-:W0:Y:S01]  /*3c60*/  F2F.F64.F32 R10, R74 ;  /* 0x0000004a000a7310 */ /* 0x000e220000201800 */
[----:B------:R-:W-:Y:S01]  /*3c70*/  HFMA2 R0, -RZ, RZ, 0, 3.45706939697265625e-06 ;  /* 0x0000003aff007431 */ /* 0x000fe200000001ff */
        /* <DEDUP_REMOVED lines=10> */
.L_x_58:
        /* <DEDUP_REMOVED lines=12> */
.L_x_59:
[----:B------:R-:W0:Y:S01]  /*3de0*/  F2F.F64.F32 R10, R76 ;  /* 0x0000004c000a7310 */ /* 0x000e220000201800 */
[----:B------:R-:W-:Y:S01]  /*3df0*/  HFMA2 R0, -RZ, RZ, 0, 3.5762786865234375e-06 ;  /* 0x0000003cff007431 */ /* 0x000fe200000001ff */
        /* <DEDUP_REMOVED lines=10> */
.L_x_60:
        /* <DEDUP_REMOVED lines=12> */
.L_x_61:
[----:B------:R-:W0:Y:S01]  /*3f60*/  F2F.F64.F32 R10, R78 ;  /* 0x0000004e000a7310 */ /* 0x000e220000201800 */
[----:B------:R-:W-:Y:S01]  /*3f70*/  HFMA2 R0, -RZ, RZ, 0, 3.69548797607421875e-06 ;  /* 0x0000003eff007431 */ /* 0x000fe200000001ff */
        /* <DEDUP_REMOVED lines=10> */
.L_x_62:
        /* <DEDUP_REMOVED lines=12> */
.L_x_63:
[----:B------:R-:W0:Y:S01]  /*40e0*/  F2F.F64.F32 R10, R80 ;  /* 0x00000050000a7310 */ /* 0x000e220000201800 */
[----:B------:R-:W-:Y:S01]  /*40f0*/  HFMA2 R0, -RZ, RZ, 0, 3.814697265625e-06 ;  /* 0x00000040ff007431 */ /* 0x000fe200000001ff */
        /* <DEDUP_REMOVED lines=10> */
.L_x_64:
        /* <DEDUP_REMOVED lines=12> */
.L_x_65:
[----:B------:R-:W0:Y:S01]  /*4260*/  F2F.F64.F32 R10, R82 ;  /* 0x00000052000a7310 */ /* 0x000e220000201800 */
[----:B------:R-:W-:Y:S01]  /*4270*/  HFMA2 R0, -RZ, RZ, 0, 3.93390655517578125e-06 ;  /* 0x00000042ff007431 */ /* 0x000fe200000001ff */
        /* <DEDUP_REMOVED lines=10> */
.L_x_66:
        /* <DEDUP_REMOVED lines=12> */
.L_x_67:
[----:B------:R-:W0:Y:S01]  /*43e0*/  F2F.F64.F32 R10, R84 ;  /* 0x00000054000a7310 */ /* 0x000e220000201800 */
[----:B------:R-:W-:Y:S01]  /*43f0*/  HFMA2 R0, -RZ, RZ, 0, 4.0531158447265625e-06 ;  /* 0x00000044ff007431 */ /* 0x000fe200000001ff */
        /* <DEDUP_REMOVED lines=10> */
.L_x_68:
        /* <DEDUP_REMOVED lines=12> */
.L_x_69:
[----:B------:R-:W0:Y:S01]  /*4560*/  F2F.F64.F32 R10, R86 ;  /* 0x00000056000a7310 */ /* 0x000e220000201800 */
[----:B------:R-:W-:Y:S01]  /*4570*/  HFMA2 R0, -RZ, RZ, 0, 4.17232513427734375e-06 ;  /* 0x00000046ff007431 */ /* 0x000fe200000001ff */
        /* <DEDUP_REMOVED lines=10> */
.L_x_70:
        /* <DEDUP_REMOVED lines=12> */
.L_x_71:
[----:B------:R-:W0:Y:S01]  /*46e0*/  F2F.F64.F32 R10, R88 ;  /* 0x00000058000a7310 */ /* 0x000e220000201800 */
[----:B------:R-:W-:Y:S01]  /*46f0*/  HFMA2 R0, -RZ, RZ, 0, 4.291534423828125e-06 ;  /* 0x00000048ff007431 */ /* 0x000fe200000001ff */
        /* <DEDUP_REMOVED lines=10> */
.L_x_72:
        /* <DEDUP_REMOVED lines=12> */
.L_x_73:
[----:B------:R-:W0:Y:S01]  /*4860*/  F2F.F64.F32 R10, R90 ;  /* 0x0000005a000a7310 */ /* 0x000e220000201800 */
[----:B------:R-:W-:Y:S01]  /*4870*/  HFMA2 R0, -RZ, RZ, 0, 4.41074371337890625e-06 ;  /* 0x0000004aff007431 */ /* 0x000fe200000001ff */
        /* <DEDUP_REMOVED lines=10> */
.L_x_74:
        /* <DEDUP_REMOVED lines=12> */
.L_x_75:
[----:B------:R-:W0:Y:S01]  /*49e0*/  F2F.F64.F32 R10, R92 ;  /* 0x0000005c000a7310 */ /* 0x000e220000201800 */
[----:B------:R-:W-:Y:S01]  /*49f0*/  HFMA2 R0, -RZ, RZ, 0, 4.5299530029296875e-06 ;  /* 0x0000004cff007431 */ /* 0x000fe200000001ff */
        /* <DEDUP_REMOVED lines=10> */
.L_x_76:
        /* <DEDUP_REMOVED lines=12> */
.L_x_77:
[----:B------:R-:W0:Y:S01]  /*4b60*/  F2F.F64.F32 R10, R94 ;  /* 0x0000005e000a7310 */ /* 0x000e220000201800 */
[----:B------:R-:W-:Y:S01]  /*4b70*/  HFMA2 R0, -RZ, RZ, 0, 4.64916229248046875e-06 ;  /* 0x0000004eff007431 */ /* 0x000fe200000001ff */
        /* <DEDUP_REMOVED lines=10> */
.L_x_78:
        /* <DEDUP_REMOVED lines=12> */
.L_x_79:
[----:B------:R-:W0:Y:S01]  /*4ce0*/  F2F.F64.F32 R10, R96 ;  /* 0x00000060000a7310 */ /* 0x000e220000201800 */
[----:B------:R-:W-:Y:S01]  /*4cf0*/  HFMA2 R0, -RZ, RZ, 0, 4.76837158203125e-06 ;  /* 0x00000050ff007431 */ /* 0x000fe200000001ff */
        /* <DEDUP_REMOVED lines=10> */
.L_x_80:
        /* <DEDUP_REMOVED lines=12> */
.L_x_81:
[----:B------:R-:W0:Y:S01]  /*4e60*/  F2F.F64.F32 R10, R98 ;  /* 0x00000062000a7310 */ /* 0x000e220000201800 */
[----:B------:R-:W-:Y:S01]  /*4e70*/  HFMA2 R0, -RZ, RZ, 0, 4.88758087158203125e-06 ;  /* 0x00000052ff007431 */ /* 0x000fe200000001ff */
        /* <DEDUP_REMOVED lines=10> */
.L_x_82:
        /* <DEDUP_REMOVED lines=12> */
.L_x_83:
[----:B------:R-:W0:Y:S01]  /*4fe0*/  F2F.F64.F32 R10, R100 ;  /* 0x00000064000a7310 */ /* 0x000e220000201800 */
[----:B------:R-:W-:Y:S01]  /*4ff0*/  HFMA2 R0, -RZ, RZ, 0, 5.0067901611328125e-06 ;  /* 0x00000054ff007431 */ /* 0x000fe200000001ff */
        /* <DEDUP_REMOVED lines=10> */
.L_x_84:
        /* <DEDUP_REMOVED lines=12> */
.L_x_85:
[----:B------:R-:W0:Y:S01]  /*5160*/  F2F.F64.F32 R10, R102 ;  /* 0x00000066000a7310 */ /* 0x000e220000201800 */
[----:B------:R-:W-:Y:S01]  /*5170*/  HFMA2 R0, -RZ, RZ, 0, 5.12599945068359375e-06 ;  /* 0x00000056ff007431 */ /* 0x000fe200000001ff */
        /* <DEDUP_REMOVED lines=10> */
.L_x_86:
        /* <DEDUP_REMOVED lines=12> */
.L_x_87:
[----:B------:R-:W0:Y:S01]  /*52e0*/  F2F.F64.F32 R10, R104 ;  /* 0x00000068000a7310 */ /* 0x000e220000201800 */
[----:B------:R-:W-:Y:S01]  /*52f0*/  HFMA2 R0, -RZ, RZ, 0, 5.245208740234375e-06 ;  /* 0x00000058ff007431 */ /* 0x000fe200000001ff */
        /* <DEDUP_REMOVED lines=10> */
.L_x_88:
        /* <DEDUP_REMOVED lines=12> */
.L_x_89:
[----:B------:R-:W0:Y:S01]  /*5460*/  F2F.F64.F32 R10, R106 ;  /* 0x0000006a000a7310 */ /* 0x000e220000201800 */
[----:B------:R-:W-:Y:S01]  /*5470*/  HFMA2 R0, -RZ, RZ, 0, 5.36441802978515625e-06 ;  /* 0x0000005aff007431 */ /* 0x000fe200000001ff */
        /* <DEDUP_REMOVED lines=10> */
.L_x_90:
        /* <DEDUP_REMOVED lines=12> */
.L_x_91:
[----:B------:R-:W0:Y:S01]  /*55e0*/  F2F.F64.F32 R10, R108 ;  /* 0x0000006c000a7310 */ /* 0x000e220000201800 */
[----:B------:R-:W-:Y:S01]  /*55f0*/  HFMA2 R0, -RZ, RZ, 0, 5.4836273193359375e-06 ;  /* 0x0000005cff007431 */ /* 0x000fe200000001ff */
        /* <DEDUP_REMOVED lines=10> */
.L_x_92:
        /* <DEDUP_REMOVED lines=12> */
.L_x_93:
[----:B------:R-:W0:Y:S01]  /*5760*/  F2F.F64.F32 R10, R110 ;  /* 0x0000006e000a7310 */ /* 0x000e220000201800 */
[----:B------:R-:W-:Y:S01]  /*5770*/  HFMA2 R0, -RZ, RZ, 0, 5.60283660888671875e-06 ;  /* 0x0000005eff007431 */ /* 0x000fe200000001ff */
        /* <DEDUP_REMOVED lines=10> */
.L_x_94:
        /* <DEDUP_REMOVED lines=12> */
.L_x_95:
[----:B------:R-:W0:Y:S01]  /*58e0*/  F2F.F64.F32 R10, R112 ;  /* 0x00000070000a7310 */ /* 0x000e220000201800 */
[----:B------:R-:W-:Y:S01]  /*58f0*/  HFMA2 R0, -RZ, RZ, 0, 5.7220458984375e-06 ;  /* 0x00000060ff007431 */ /* 0x000fe200000001ff */
        /* <DEDUP_REMOVED lines=10> */
.L_x_96:
        /* <DEDUP_REMOVED lines=12> */
.L_x_97:
[----:B------:R-:W0:Y:S01]  /*5a60*/  F2F.F64.F32 R10, R114 ;  /* 0x00000072000a7310 */ /* 0x000e220000201800 */
[----:B------:R-:W-:Y:S01]  /*5a70*/  HFMA2 R0, -RZ, RZ, 0, 5.84125518798828125e-06 ;  /* 0x00000062ff007431 */ /* 0x000fe200000001ff */
        /* <DEDUP_REMOVED lines=10> */
.L_x_98:
        /* <DEDUP_REMOVED lines=12> */
.L_x_99:
        /* <DEDUP_REMOVED lines=12> */
.L_x_100:
        /* <DEDUP_REMOVED lines=12> */
.L_x_101:
[----:B------:R-:W0:Y:S01]  /*5d60*/  F2F.F64.F32 R10, R118 ;  /* 0x00000076000a7310 */ /* 0x000e220000201800 */
[----:B------:R-:W-:Y:S01]  /*5d70*/  HFMA2 R0, -RZ, RZ, 0, 6.07967376708984375e-06 ;  /* 0x00000066ff007431 */ /* 0x000fe200000001ff */
        /* <DEDUP_REMOVED lines=10> */
.L_x_102:
        /* <DEDUP_REMOVED lines=12> */
.L_x_103:
[----:B------:R-:W0:Y:S01]  /*5ee0*/  F2F.F64.F32 R10, R120 ;  /* 0x00000078000a7310 */ /* 0x000e220000201800 */
[----:B------:R-:W-:Y:S01]  /*5ef0*/  HFMA2 R0, -RZ, RZ, 0, 6.198883056640625e-06 ;  /* 0x00000068ff007431 */ /* 0x000fe200000001ff */
        /* <DEDUP_REMOVED lines=10> */
.L_x_104:
        /* <DEDUP_REMOVED lines=12> */
.L_x_105:
[----:B------:R-:W0:Y:S01]  /*6060*/  F2F.F64.F32 R10, R122 ;  /* 0x0000007a000a7310 */ /* 0x000e220000201800 */
[----:B------:R-:W-:Y:S01]  /*6070*/  HFMA2 R0, -RZ, RZ, 0, 6.31809234619140625e-06 ;  /* 0x0000006aff007431 */ /* 0x000fe200000001ff */
        /* <DEDUP_REMOVED lines=10> */
.L_x_106:
        /* <DEDUP_REMOVED lines=12> */
.L_x_107:
[----:B------:R-:W0:Y:S01]  /*61e0*/  F2F.F64.F32 R10, R124 ;  /* 0x0000007c000a7310 */ /* 0x000e220000201800 */
[----:B------:R-:W-:Y:S01]  /*61f0*/  HFMA2 R0, -RZ, RZ, 0, 6.4373016357421875e-06 ;  /* 0x0000006cff007431 */ /* 0x000fe200000001ff */
        /* <DEDUP_REMOVED lines=10> */
.L_x_108:
        /* <DEDUP_REMOVED lines=12> */
.L_x_109:
[----:B------:R-:W0:Y:S01]  /*6360*/  F2F.F64.F32 R10, R126 ;  /* 0x0000007e000a7310 */ /* 0x000e220000201800 */
[----:B------:R-:W-:Y:S01]  /*6370*/  HFMA2 R0, -RZ, RZ, 0, 6.55651092529296875e-06 ;  /* 0x0000006eff007431 */ /* 0x000fe200000001ff */
        /* <DEDUP_REMOVED lines=10> */
.L_x_110:
        /* <DEDUP_REMOVED lines=12> */
.L_x_111:
[----:B------:R-:W0:Y:S01]  /*64e0*/  F2F.F64.F32 R10, R128 ;  /* 0x00000080000a7310 */ /* 0x000e220000201800 */
[----:B------:R-:W-:Y:S01]  /*64f0*/  HFMA2 R0, -RZ, RZ, 0, 6.67572021484375e-06 ;  /* 0x00000070ff007431 */ /* 0x000fe200000001ff */
        /* <DEDUP_REMOVED lines=10> */
.L_x_112:
        /* <DEDUP_REMOVED lines=12> */
.L_x_113:
[----:B------:R-:W0:Y:S01]  /*6660*/  F2F.F64.F32 R10, R130 ;  /* 0x00000082000a7310 */ /* 0x000e220000201800 */
[----:B------:R-:W-:Y:S01]  /*6670*/  HFMA2 R0, -RZ, RZ, 0, 6.79492950439453125e-06 ;  /* 0x00000072ff007431 */ /* 0x000fe200000001ff */
        /* <DEDUP_REMOVED lines=10> */
.L_x_114:
        /* <DEDUP_REMOVED lines=12> */
.L_x_115:
[----:B------:R-:W0:Y:S01]  /*67e0*/  F2F.F64.F32 R10, R132 ;  /* 0x00000084000a7310 */ /* 0x000e220000201800 */
[----:B------:R-:W-:Y:S01]  /*67f0*/  HFMA2 R0, -RZ, RZ, 0, 6.9141387939453125e-06 ;  /* 0x00000074ff007431 */ /* 0x000fe200000001ff */
        /* <DEDUP_REMOVED lines=10> */
.L_x_116:
        /* <DEDUP_REMOVED lines=12> */
.L_x_117:
[----:B------:R-:W0:Y:S01]  /*6960*/  F2F.F64.F32 R10, R134 ;  /* 0x00000086000a7310 */ /* 0x000e220000201800 */
[----:B------:R-:W-:Y:S01]  /*6970*/  HFMA2 R0, -RZ, RZ, 0, 7.03334808349609375e-06 ;  /* 0x00000076ff007431 */ /* 0x000fe200000001ff */
        /* <DEDUP_REMOVED lines=10> */
.L_x_118:
        /* <DEDUP_REMOVED lines=12> */
.L_x_119:
        /* <DEDUP_REMOVED lines=12> */
.L_x_120:
        /* <DEDUP_REMOVED lines=12> */
.L_x_121:
[----:B------:R-:W0:Y:S01]  /*6c60*/  F2F.F64.F32 R10, R138 ;  /* 0x0000008a000a7310 */ /* 0x000e220000201800 */
[----:B------:R-:W-:Y:S01]  /*6c70*/  HFMA2 R0, -RZ, RZ, 0, 7.27176666259765625e-06 ;  /* 0x0000007aff007431 */ /* 0x000fe200000001ff */
        /* <DEDUP_REMOVED lines=10> */
.L_x_122:
        /* <DEDUP_REMOVED lines=12> */
.L_x_123:
[----:B------:R-:W0:Y:S01]  /*6de0*/  F2F.F64.F32 R10, R140 ;  /* 0x0000008c000a7310 */ /* 0x000e220000201800 */
[----:B------:R-:W-:Y:S01]  /*6df0*/  HFMA2 R0, -RZ, RZ, 0, 7.3909759521484375e-06 ;  /* 0x0000007cff007431 */ /* 0x000fe200000001ff */
        /* <DEDUP_REMOVED lines=10> */
.L_x_124:
        /* <DEDUP_REMOVED lines=12> */
.L_x_125:
[----:B------:R-:W0:Y:S01]  /*6f60*/  F2F.F64.F32 R10, R142 ;  /* 0x0000008e000a7310 */ /* 0x000e220000201800 */
[----:B------:R-:W-:Y:S01]  /*6f70*/  HFMA2 R0, -RZ, RZ, 0, 7.51018524169921875e-06 ;  /* 0x0000007eff007431 */ /* 0x000fe200000001ff */
        /* <DEDUP_REMOVED lines=10> */
.L_x_126:
        /* <DEDUP_REMOVED lines=12> */
.L_x_127:
[----:B------:R-:W0:Y:S01]  /*70e0*/  F2F.F64.F32 R10, R144 ;  /* 0x00000090000a7310 */ /* 0x000e220000201800 */
[----:B------:R-:W-:Y:S01]  /*70f0*/  HFMA2 R0, -RZ, RZ, 0, 7.62939453125e-06 ;  /* 0x00000080ff007431 */ /* 0x000fe200000001ff */
        /* <DEDUP_REMOVED lines=10> */
.L_x_128:
        /* <DEDUP_REMOVED lines=12> */
.L_x_129:
[----:B------:R-:W0:Y:S01]  /*7260*/  F2F.F64.F32 R10, R146 ;  /* 0x00000092000a7310 */ /* 0x000e220000201800 */
[----:B------:R-:W-:Y:S01]  /*7270*/  HFMA2 R0, -RZ, RZ, 0, 7.74860382080078125e-06 ;  /* 0x00000082ff007431 */ /* 0x000fe200000001ff */
        /* <DEDUP_REMOVED lines=10> */
.L_x_130:
        /* <DEDUP_REMOVED lines=12> */
.L_x_131:
[----:B------:R-:W0:Y:S01]  /*73e0*/  F2F.F64.F32 R10, R148 ;  /* 0x00000094000a7310 */ /* 0x000e220000201800 */
[----:B------:R-:W-:Y:S01]  /*73f0*/  HFMA2 R0, -RZ, RZ, 0, 7.8678131103515625e-06 ;  /* 0x00000084ff007431 */ /* 0x000fe200000001ff */
        /* <DEDUP_REMOVED lines=10> */
.L_x_132:
        /* <DEDUP_REMOVED lines=12> */
.L_x_133:
[----:B------:R-:W0:Y:S01]  /*7560*/  F2F.F64.F32 R10, R150 ;  /* 0x00000096000a7310 */ /* 0x000e220000201800 */
[----:B------:R-:W-:Y:S01]  /*7570*/  HFMA2 R0, -RZ, RZ, 0, 7.98702239990234375e-06 ;  /* 0x00000086ff007431 */ /* 0x000fe200000001ff */
        /* <DEDUP_REMOVED lines=10> */
.L_x_134:
        /* <DEDUP_REMOVED lines=12> */
.L_x_135:
[----:B------:R-:W0:Y:S01]  /*76e0*/  F2F.F64.F32 R10, R152 ;  /* 0x00000098000a7310 */ /* 0x000e220000201800 */
[----:B------:R-:W-:Y:S01]  /*76f0*/  HFMA2 R0, -RZ, RZ, 0, 8.106231689453125e-06 ;  /* 0x00000088ff007431 */ /* 0x000fe200000001ff */
        /* <DEDUP_REMOVED lines=10> */
.L_x_136:
        /* <DEDUP_REMOVED lines=12> */
.L_x_137:
[----:B------:R-:W0:Y:S01]  /*7860*/  F2F.F64.F32 R10, R154 ;  /* 0x0000009a000a7310 */ /* 0x000e220000201800 */
[----:B------:R-:W-:Y:S01]  /*7870*/  HFMA2 R0, -RZ, RZ, 0, 8.22544097900390625e-06 ;  /* 0x0000008aff007431 */ /* 0x000fe200000001ff */
        /* <DEDUP_REMOVED lines=10> */
.L_x_138:
        /* <DEDUP_REMOVED lines=12> */
.L_x_139:
        /* <DEDUP_REMOVED lines=12> */
.L_x_140:
        /* <DEDUP_REMOVED lines=12> */
.L_x_141:
[----:B------:R-:W0:Y:S01]  /*7b60*/  F2F.F64.F32 R10, R158 ;  /* 0x0000009e000a7310 */ /* 0x000e220000201800 */
[----:B------:R-:W-:Y:S01]  /*7b70*/  HFMA2 R0, -RZ, RZ, 0, 8.46385955810546875e-06 ;  /* 0x0000008eff007431 */ /* 0x000fe200000001ff */
        /* <DEDUP_REMOVED lines=10> */
.L_x_142:
        /* <DEDUP_REMOVED lines=12> */
.L_x_143:
[----:B------:R-:W0:Y:S01]  /*7ce0*/  F2F.F64.F32 R10, R160 ;  /* 0x000000a0000a7310 */ /* 0x000e220000201800 */
[----:B------:R-:W-:Y:S01]  /*7cf0*/  HFMA2 R0, -RZ, RZ, 0, 8.58306884765625e-06 ;  /* 0x00000090ff007431 */ /* 0x000fe200000001ff */
        /* <DEDUP_REMOVED lines=10> */
.L_x_144:
        /* <DEDUP_REMOVED lines=12> */
.L_x_145:
[----:B------:R-:W0:Y:S01]  /*7e60*/  F2F.F64.F32 R10, R162 ;  /* 0x000000a2000a7310 */ /* 0x000e220000201800 */
[----:B------:R-:W-:Y:S01]  /*7e70*/  HFMA2 R0, -RZ, RZ, 0, 8.70227813720703125e-06 ;  /* 0x00000092ff007431 */ /* 0x000fe200000001ff */
        /* <DEDUP_REMOVED lines=10> */
.L_x_146:
        /* <DEDUP_REMOVED lines=12> */
.L_x_147:
[----:B------:R-:W0:Y:S01]  /*7fe0*/  F2F.F64.F32 R10, R164 ;  /* 0x000000a4000a7310 */ /* 0x000e220000201800 */
[----:B------:R-:W-:Y:S01]  /*7ff0*/  HFMA2 R0, -RZ, RZ, 0, 8.8214874267578125e-06 ;  /* 0x00000094ff007431 */ /* 0x000fe200000001ff */
        /* <DEDUP_REMOVED lines=10> */
.L_x_148:
        /* <DEDUP_REMOVED lines=12> */
.L_x_149:
[----:B------:R-:W0:Y:S01]  /*8160*/  F2F.F64.F32 R10, R166 ;  /* 0x000000a6000a7310 */ /* 0x000e220000201800 */
[----:B------:R-:W-:Y:S01]  /*8170*/  HFMA2 R0, -RZ, RZ, 0, 8.94069671630859375e-06 ;  /* 0x00000096ff007431 */ /* 0x000fe200000001ff */
        /* <DEDUP_REMOVED lines=10> */
.L_x_150:
        /* <DEDUP_REMOVED lines=12> */
.L_x_151:
[----:B------:R-:W0:Y:S01]  /*82e0*/  F2F.F64.F32 R10, R168 ;  /* 0x000000a8000a7310 */ /* 0x000e220000201800 */
[----:B------:R-:W-:Y:S01]  /*82f0*/  HFMA2 R0, -RZ, RZ, 0, 9.059906005859375e-06 ;  /* 0x00000098ff007431 */ /* 0x000fe200000001ff */
        /* <DEDUP_REMOVED lines=10> */
.L_x_152:
        /* <DEDUP_REMOVED lines=12> */
.L_x_153:
[----:B------:R-:W0:Y:S01]  /*8460*/  F2F.F64.F32 R10, R170 ;  /* 0x000000aa000a7310 */ /* 0x000e220000201800 */
[----:B------:R-:W-:Y:S01]  /*8470*/  HFMA2 R0, -RZ, RZ, 0, 9.17911529541015625e-06 ;  /* 0x0000009aff007431 */ /* 0x000fe200000001ff */
        /* <DEDUP_REMOVED lines=10> */
.L_x_154:
        /* <DEDUP_REMOVED lines=12> */
.L_x_155:
[----:B------:R-:W0:Y:S01]  /*85e0*/  F2F.F64.F32 R10, R172 ;  /* 0x000000ac000a7310 */ /* 0x000e220000201800 */
[----:B------:R-:W-:Y:S01]  /*85f0*/  HFMA2 R0, -RZ, RZ, 0, 9.2983245849609375e-06 ;  /* 0x0000009cff007431 */ /* 0x000fe200000001ff */
        /* <DEDUP_REMOVED lines=10> */
.L_x_156:
        /* <DEDUP_REMOVED lines=12> */
.L_x_157:
[----:B------:R-:W0:Y:S01]  /*8760*/  F2F.F64.F32 R10, R174 ;  /* 0x000000ae000a7310 */ /* 0x000e220000201800 */
[----:B------:R-:W-:Y:S01]  /*8770*/  HFMA2 R0, -RZ, RZ, 0, 9.41753387451171875e-06 ;  /* 0x0000009eff007431 */ /* 0x000fe200000001ff */
        /* <DEDUP_REMOVED lines=10> */
.L_x_158:
        /* <DEDUP_REMOVED lines=12> */
.L_x_159:
        /* <DEDUP_REMOVED lines=12> */
.L_x_160:
        /* <DEDUP_REMOVED lines=12> */
.L_x_161:
[----:B------:R-:W0:Y:S01]  /*8a60*/  F2F.F64.F32 R10, R178 ;  /* 0x000000b2000a7310 */ /* 0x000e220000201800 */
[----:B------:R-:W-:Y:S01]  /*8a70*/  HFMA2 R0, -RZ, RZ, 0, 9.65595245361328125e-06 ;  /* 0x000000a2ff007431 */ /* 0x000fe200000001ff */
        /* <DEDUP_REMOVED lines=10> */
.L_x_162:
        /* <DEDUP_REMOVED lines=12> */
.L_x_163:
[----:B------:R-:W0:Y:S01]  /*8be0*/  F2F.F64.F32 R10, R180 ;  /* 0x000000b4000a7310 */ /* 0x000e220000201800 */
[----:B------:R-:W-:Y:S01]  /*8bf0*/  HFMA2 R0, -RZ, RZ, 0, 9.7751617431640625e-06 ;  /* 0x000000a4ff007431 */ /* 0x000fe200000001ff */
        /* <DEDUP_REMOVED lines=10> */
.L_x_164:
        /* <DEDUP_REMOVED lines=12> */
.L_x_165:
[----:B------:R-:W0:Y:S01]  /*8d60*/  F2F.F64.F32 R10, R182 ;  /* 0x000000b6000a7310 */ /* 0x000e220000201800 */
[----:B------:R-:W-:Y:S01]  /*8d70*/  HFMA2 R0, -RZ, RZ, 0, 9.89437103271484375e-06 ;  /* 0x000000a6ff007431 */ /* 0x000fe200000001ff */
        /* <DEDUP_REMOVED lines=10> */
.L_x_166:
        /* <DEDUP_REMOVED lines=12> */
.L_x_167:
[----:B------:R-:W0:Y:S01]  /*8ee0*/  F2F.F64.F32 R10, R184 ;  /* 0x000000b8000a7310 */ /* 0x000e220000201800 */
[----:B------:R-:W-:Y:S01]  /*8ef0*/  HFMA2 R0, -RZ, RZ, 0, 1.0013580322265625e-05 ;  /* 0x000000a8ff007431 */ /* 0x000fe200000001ff */
        /* <DEDUP_REMOVED lines=10> */
.L_x_168:
        /* <DEDUP_REMOVED lines=12> */
.L_x_169:
[----:B------:R-:W0:Y:S01]  /*9060*/  F2F.F64.F32 R10, R186 ;  /* 0x000000ba000a7310 */ /* 0x000e220000201800 */
[----:B------:R-:W-:Y:S01]  /*9070*/  HFMA2 R0, -RZ, RZ, 0, 1.013278961181640625e-05 ;  /* 0x000000aaff007431 */ /* 0x000fe200000001ff */
        /* <DEDUP_REMOVED lines=10> */
.L_x_170:
        /* <DEDUP_REMOVED lines=12> */
.L_x_171:
[----:B------:R-:W0:Y:S01]  /*91e0*/  F2F.F64.F32 R10, R188 ;  /* 0x000000bc000a7310 */ /* 0x000e220000201800 */
[----:B------:R-:W-:Y:S01]  /*91f0*/  HFMA2 R0, -RZ, RZ, 0, 1.02519989013671875e-05 ;  /* 0x000000acff007431 */ /* 0x000fe200000001ff */
        /* <DEDUP_REMOVED lines=10> */
.L_x_172:
        /* <DEDUP_REMOVED lines=12> */
.L_x_173:
[----:B------:R-:W0:Y:S01]  /*9360*/  F2F.F64.F32 R10, R190 ;  /* 0x000000be000a7310 */ /* 0x000e220000201800 */
[----:B------:R-:W-:Y:S01]  /*9370*/  HFMA2 R0, -RZ, RZ, 0, 1.037120819091796875e-05 ;  /* 0x000000aeff007431 */ /* 0x000fe200000001ff */
        /* <DEDUP_REMOVED lines=10> */
.L_x_174:
        /* <DEDUP_REMOVED lines=12> */
.L_x_175:
[----:B------:R-:W0:Y:S01]  /*94e0*/  F2F.F64.F32 R10, R192 ;  /* 0x000000c0000a7310 */ /* 0x000e220000201800 */
[----:B------:R-:W-:Y:S01]  /*94f0*/  HFMA2 R0, -RZ, RZ, 0, 1.049041748046875e-05 ;  /* 0x000000b0ff007431 */ /* 0x000fe200000001ff */
        /* <DEDUP_REMOVED lines=10> */
.L_x_176:
        /* <DEDUP_REMOVED lines=12> */
.L_x_177:
[----:B------:R-:W0:Y:S01]  /*9660*/  F2F.F64.F32 R10, R194 ;  /* 0x000000c2000a7310 */ /* 0x000e220000201800 */
[----:B------:R-:W-:Y:S01]  /*9670*/  HFMA2 R0, -RZ, RZ, 0, 1.060962677001953125e-05 ;  /* 0x000000b2ff007431 */ /* 0x000fe200000001ff */
        /* <DEDUP_REMOVED lines=10> */
.L_x_178:
        /* <DEDUP_REMOVED lines=12> */
.L_x_179:
        /* <DEDUP_REMOVED lines=12> */
.L_x_180:
        /* <DEDUP_REMOVED lines=12> */
.L_x_181:
[----:B------:R-:W0:Y:S01]  /*9960*/  F2F.F64.F32 R10, R198 ;  /* 0x000000c6000a7310 */ /* 0x000e220000201800 */
[----:B------:R-:W-:Y:S01]  /*9970*/  HFMA2 R0, -RZ, RZ, 0, 1.084804534912109375e-05 ;  /* 0x000000b6ff007431 */ /* 0x000fe200000001ff */
        /* <DEDUP_REMOVED lines=10> */
.L_x_182:
        /* <DEDUP_REMOVED lines=12> */
.L_x_183:
[----:B------:R-:W0:Y:S01]  /*9ae0*/  F2F.F64.F32 R10, R200 ;  /* 0x000000c8000a7310 */ /* 0x000e220000201800 */
[----:B------:R-:W-:Y:S01]  /*9af0*/  HFMA2 R0, -RZ, RZ, 0, 1.0967254638671875e-05 ;  /* 0x000000b8ff007431 */ /* 0x000fe200000001ff */
        /* <DEDUP_REMOVED lines=10> */
.L_x_184:
        /* <DEDUP_REMOVED lines=12> */
.L_x_185:
[----:B------:R-:W0:Y:S01]  /*9c60*/  F2F.F64.F32 R10, R202 ;  /* 0x000000ca000a7310 */ /* 0x000e220000201800 */
[----:B------:R-:W-:Y:S01]  /*9c70*/  HFMA2 R0, -RZ, RZ, 0, 1.108646392822265625e-05 ;  /* 0x000000baff007431 */ /* 0x000fe200000001ff */
        /* <DEDUP_REMOVED lines=10> */
.L_x_186:
        /* <DEDUP_REMOVED lines=12> */
.L_x_187:
[----:B------:R-:W0:Y:S01]  /*9de0*/  F2F.F64.F32 R10, R204 ;  /* 0x000000cc000a7310 */ /* 0x000e220000201800 */
[----:B------:R-:W-:Y:S01]  /*9df0*/  HFMA2 R0, -RZ, RZ, 0, 1.12056732177734375e-05 ;  /* 0x000000bcff007431 */ /* 0x000fe200000001ff */
        /* <DEDUP_REMOVED lines=10> */
.L_x_188:
        /* <DEDUP_REMOVED lines=12> */
.L_x_189:
[----:B------:R-:W0:Y:S01]  /*9f60*/  F2F.F64.F32 R10, R206 ;  /* 0x000000ce000a7310 */ /* 0x000e220000201800 */
[----:B------:R-:W-:Y:S01]  /*9f70*/  HFMA2 R0, -RZ, RZ, 0, 1.132488250732421875e-05 ;  /* 0x000000beff007431 */ /* 0x000fe200000001ff */
        /* <DEDUP_REMOVED lines=10> */
.L_x_190:
        /* <DEDUP_REMOVED lines=12> */
.L_x_191:
[----:B------:R-:W0:Y:S01]  /*a0e0*/  F2F.F64.F32 R10, R208 ;  /* 0x000000d0000a7310 */ /* 0x000e220000201800 */
[----:B------:R-:W-:Y:S01]  /*a0f0*/  HFMA2 R0, -RZ, RZ, 0, 1.1444091796875e-05 ;  /* 0x000000c0ff007431 */ /* 0x000fe200000001ff */
        /* <DEDUP_REMOVED lines=10> */
.L_x_192:
        /* <DEDUP_REMOVED lines=12> */
.L_x_193:
[----:B------:R-:W0:Y:S01]  /*a260*/  F2F.F64.F32 R10, R210 ;  /* 0x000000d2000a7310 */ /* 0x000e220000201800 */
[----:B------:R-:W-:Y:S01]  /*a270*/  HFMA2 R0, -RZ, RZ, 0, 1.156330108642578125e-05 ;  /* 0x000000c2ff007431 */ /* 0x000fe200000001ff */
        /* <DEDUP_REMOVED lines=10> */
.L_x_194:
        /* <DEDUP_REMOVED lines=12> */
.L_x_195:
[----:B------:R-:W0:Y:S01]  /*a3e0*/  F2F.F64.F32 R10, R212 ;  /* 0x000000d4000a7310 */ /* 0x000e220000201800 */
[----:B------:R-:W-:Y:S01]  /*a3f0*/  HFMA2 R0, -RZ, RZ, 0, 1.16825103759765625e-05 ;  /* 0x000000c4ff007431 */ /* 0x000fe200000001ff */
        /* <DEDUP_REMOVED lines=10> */
.L_x_196:
        /* <DEDUP_REMOVED lines=12> */
.L_x_197:
[----:B------:R-:W0:Y:S01]  /*a560*/  F2F.F64.F32 R10, R214 ;  /* 0x000000d6000a7310 */ /* 0x000e220000201800 */
[----:B------:R-:W-:Y:S01]  /*a570*/  HFMA2 R0, -RZ, RZ, 0, 1.180171966552734375e-05 ;  /* 0x000000c6ff007431 */ /* 0x000fe200000001ff */
        /* <DEDUP_REMOVED lines=10> */
.L_x_198:
        /* <DEDUP_REMOVED lines=12> */
.L_x_199:
        /* <DEDUP_REMOVED lines=12> */
.L_x_200:
        /* <DEDUP_REMOVED lines=12> */
.L_x_201:
[----:B------:R-:W0:Y:S01]  /*a860*/  F2F.F64.F32 R10, R218 ;  /* 0x000000da000a7310 */ /* 0x000e220000201800 */
[----:B------:R-:W-:Y:S01]  /*a870*/  HFMA2 R0, -RZ, RZ, 0, 1.204013824462890625e-05 ;  /* 0x000000caff007431 */ /* 0x000fe200000001ff */
        /* <DEDUP_REMOVED lines=10> */
.L_x_202:
        /* <DEDUP_REMOVED lines=12> */
.L_x_203:
[----:B------:R-:W0:Y:S01]  /*a9e0*/  F2F.F64.F32 R10, R220 ;  /* 0x000000dc000a7310 */ /* 0x000e220000201800 */
[----:B------:R-:W-:Y:S01]  /*a9f0*/  HFMA2 R0, -RZ, RZ, 0, 1.21593475341796875e-05 ;  /* 0x000000ccff007431 */ /* 0x000fe200000001ff */
        /* <DEDUP_REMOVED lines=10> */
.L_x_204:
        /* <DEDUP_REMOVED lines=12> */
.L_x_205:
[----:B------:R-:W0:Y:S01]  /*ab60*/  F2F.F64.F32 R10, R222 ;  /* 0x000000de000a7310 */ /* 0x000e220000201800 */
[----:B------:R-:W-:Y:S01]  /*ab70*/  HFMA2 R0, -RZ, RZ, 0, 1.227855682373046875e-05 ;  /* 0x000000ceff007431 */ /* 0x000fe200000001ff */
        /* <DEDUP_REMOVED lines=10> */
.L_x_206:
        /* <DEDUP_REMOVED lines=12> */
.L_x_207:
[----:B------:R-:W0:Y:S01]  /*ace0*/  F2F.F64.F32 R10, R224 ;  /* 0x000000e0000a7310 */ /* 0x000e220000201800 */
[----:B------:R-:W-:Y:S01]  /*acf0*/  HFMA2 R0, -RZ, RZ, 0, 1.239776611328125e-05 ;  /* 0x000000d0ff007431 */ /* 0x000fe200000001ff */
        /* <DEDUP_REMOVED lines=10> */
.L_x_208:
        /* <DEDUP_REMOVED lines=12> */
.L_x_209:
[----:B------:R-:W0:Y:S01]  /*ae60*/  F2F.F64.F32 R10, R226 ;  /* 0x000000e2000a7310 */ /* 0x000e220000201800 */
[----:B------:R-:W-:Y:S01]  /*ae70*/  HFMA2 R0, -RZ, RZ, 0, 1.251697540283203125e-05 ;  /* 0x000000d2ff007431 */ /* 0x000fe200000001ff */
        /* <DEDUP_REMOVED lines=10> */
.L_x_210:
        /* <DEDUP_REMOVED lines=12> */
.L_x_211:
[----:B------:R-:W0:Y:S01]  /*afe0*/  F2F.F64.F32 R10, R228 ;  /* 0x000000e4000a7310 */ /* 0x000e220000201800 */
[----:B------:R-:W-:Y:S01]  /*aff0*/  HFMA2 R0, -RZ, RZ, 0, 1.26361846923828125e-05 ;  /* 0x000000d4ff007431 */ /* 0x000fe200000001ff */
        /* <DEDUP_REMOVED lines=10> */
.L_x_212:
        /* <DEDUP_REMOVED lines=12> */
.L_x_213:
[----:B------:R-:W0:Y:S01]  /*b160*/  F2F.F64.F32 R10, R230 ;  /* 0x000000e6000a7310 */ /* 0x000e220000201800 */
[----:B------:R-:W-:Y:S01]  /*b170*/  HFMA2 R0, -RZ, RZ, 0, 1.275539398193359375e-05 ;  /* 0x000000d6ff007431 */ /* 0x000fe200000001ff */
        /* <DEDUP_REMOVED lines=10> */
.L_x_214:
        /* <DEDUP_REMOVED lines=12> */
.L_x_215:
[----:B------:R-:W0:Y:S01]  /*b2e0*/  F2F.F64.F32 R10, R232 ;  /* 0x000000e8000a7310 */ /* 0x000e220000201800 */
[----:B------:R-:W-:Y:S01]  /*b2f0*/  HFMA2 R0, -RZ, RZ, 0, 1.2874603271484375e-05 ;  /* 0x000000d8ff007431 */ /* 0x000fe200000001ff */
        /* <DEDUP_REMOVED lines=10> */
.L_x_216:
        /* <DEDUP_REMOVED lines=12> */
.L_x_217:
[----:B------:R-:W0:Y:S01]  /*b460*/  F2F.F64.F32 R10, R234 ;  /* 0x000000ea000a7310 */ /* 0x000e220000201800 */
[----:B------:R-:W-:Y:S01]  /*b470*/  HFMA2 R0, -RZ, RZ, 0, 1.299381256103515625e-05 ;  /* 0x000000daff007431 */ /* 0x000fe200000001ff */
        /* <DEDUP_REMOVED lines=10> */
.L_x_218:
        /* <DEDUP_REMOVED lines=12> */
.L_x_219:
        /* <DEDUP_REMOVED lines=12> */
.L_x_220:
        /* <DEDUP_REMOVED lines=12> */
.L_x_221:
[----:B------:R-:W0:Y:S01]  /*b760*/  F2F.F64.F32 R10, R238 ;  /* 0x000000ee000a7310 */ /* 0x000e220000201800 */
[----:B------:R-:W-:Y:S01]  /*b770*/  HFMA2 R0, -RZ, RZ, 0, 1.323223114013671875e-05 ;  /* 0x000000deff007431 */ /* 0x000fe200000001ff */
        /* <DEDUP_REMOVED lines=10> */
.L_x_222:
        /* <DEDUP_REMOVED lines=12> */
.L_x_223:
[----:B------:R-:W0:Y:S01]  /*b8e0*/  F2F.F64.F32 R10, R240 ;  /* 0x000000f0000a7310 */ /* 0x000e220000201800 */
[----:B------:R-:W-:Y:S01]  /*b8f0*/  HFMA2 R0, -RZ, RZ, 0, 1.33514404296875e-05 ;  /* 0x000000e0ff007431 */ /* 0x000fe200000001ff */
        /* <DEDUP_REMOVED lines=10> */
.L_x_224:
        /* <DEDUP_REMOVED lines=12> */
.L_x_225:
[----:B------:R-:W0:Y:S01]  /*ba60*/  F2F.F64.F32 R10, R242 ;  /* 0x000000f2000a7310 */ /* 0x000e220000201800 */
[----:B------:R-:W-:Y:S01]  /*ba70*/  HFMA2 R0, -RZ, RZ, 0, 1.347064971923828125e-05 ;  /* 0x000000e2ff007431 */ /* 0x000fe200000001ff */
        /* <DEDUP_REMOVED lines=10> */
.L_x_226:
        /* <DEDUP_REMOVED lines=12> */
.L_x_227:
[----:B------:R-:W0:Y:S01]  /*bbe0*/  F2F.F64.F32 R10, R244 ;  /* 0x000000f4000a7310 */ /* 0x000e220000201800 */
[----:B------:R-:W-:Y:S01]  /*bbf0*/  HFMA2 R0, -RZ, RZ, 0, 1.35898590087890625e-05 ;  /* 0x000000e4ff007431 */ /* 0x000fe200000001ff */
        /* <DEDUP_REMOVED lines=10> */
.L_x_228:
        /* <DEDUP_REMOVED lines=12> */
.L_x_229:
[----:B------:R-:W0:Y:S01]  /*bd60*/  F2F.F64.F32 R10, R246 ;  /* 0x000000f6000a7310 */ /* 0x000e220000201800 */
[----:B------:R-:W-:Y:S01]  /*bd70*/  HFMA2 R0, -RZ, RZ, 0, 1.370906829833984375e-05 ;  /* 0x000000e6ff007431 */ /* 0x000fe200000001ff */
        /* <DEDUP_REMOVED lines=10> */
.L_x_230:
        /* <DEDUP_REMOVED lines=12> */
.L_x_231:
[----:B------:R-:W0:Y:S01]  /*bee0*/  F2F.F64.F32 R10, R248 ;  /* 0x000000f8000a7310 */ /* 0x000e220000201800 */
[----:B------:R-:W-:Y:S01]  /*bef0*/  HFMA2 R0, -RZ, RZ, 0, 1.3828277587890625e-05 ;  /* 0x000000e8ff007431 */ /* 0x000fe200000001ff */
        /* <DEDUP_REMOVED lines=10> */
.L_x_232:
        /* <DEDUP_REMOVED lines=12> */
.L_x_233:
[----:B------:R-:W0:Y:S01]  /*c060*/  F2F.F64.F32 R10, UR39 ;  /* 0x00000027000a7d10 */ /* 0x000e220008201800 */
[----:B------:R-:W-:Y:S01]  /*c070*/  HFMA2 R0, -RZ, RZ, 0, 1.394748687744140625e-05 ;  /* 0x000000eaff007431 */ /* 0x000fe200000001ff */
        /* <DEDUP_REMOVED lines=10> */
.L_x_234:
[----:B------:R-:W0:Y:S01]  /*c120*/  F2F.F64.F32 R10, UR40 ;  /* 0x00000028000a7d10 */ /* 0x000e220008201800 */
        /* <DEDUP_REMOVED lines=11> */
.L_x_235:
[----:B------:R-:W0:Y:S01]  /*c1e0*/  F2F.F64.F32 R10, UR41 ;  /* 0x00000029000a7d10 */ /* 0x000e220008201800 */
[----:B------:R-:W-:Y:S01]  /*c1f0*/  HFMA2 R0, -RZ, RZ, 0, 1.40666961669921875e-05 ;  /* 0x000000ecff007431 */ /* 0x000fe200000001ff */
        /* <DEDUP_REMOVED lines=10> */
.L_x_236:
        /* <DEDUP_REMOVED lines=12> */
.L_x_237:
[----:B------:R-:W0:Y:S01]  /*c360*/  F2F.F64.F32 R10, UR43 ;  /* 0x0000002b000a7d10 */ /* 0x000e220008201800 */
[----:B------:R-:W-:Y:S01]  /*c370*/  HFMA2 R0, -RZ, RZ, 0, 1.418590545654296875e-05 ;  /* 0x000000eeff007431 */ /* 0x000fe200000001ff */
        /* <DEDUP_REMOVED lines=10> */
.L_x_238:
        /* <DEDUP_REMOVED lines=12> */
.L_x_239:
[----:B------:R-:W0:Y:S01]  /*c4e0*/  F2F.F64.F32 R10, UR45 ;  /* 0x0000002d000a7d10 */ /* 0x000e220008201800 */
        /* <DEDUP_REMOVED lines=11> */
.L_x_240:
        /* <DEDUP_REMOVED lines=12> */
.L_x_241:
[----:B------:R-:W0:Y:S01]  /*c660*/  F2F.F64.F32 R10, UR47 ;  /* 0x0000002f000a7d10 */ /* 0x000e220008201800 */
[----:B------:R-:W-:Y:S01]  /*c670*/  HFMA2 R0, -RZ, RZ, 0, 1.442432403564453125e-05 ;  /* 0x000000f2ff007431 */ /* 0x000fe200000001ff */
        /* <DEDUP_REMOVED lines=10> */
.L_x_242:
        /* <DEDUP_REMOVED lines=12> */
.L_x_243:
[----:B------:R-:W0:Y:S01]  /*c7e0*/  F2F.F64.F32 R10, UR49 ;  /* 0x00000031000a7d10 */ /* 0x000e220008201800 */
[----:B------:R-:W-:Y:S01]  /*c7f0*/  HFMA2 R0, -RZ, RZ, 0, 1.45435333251953125e-05 ;  /* 0x000000f4ff007431 */ /* 0x000fe200000001ff */
        /* <DEDUP_REMOVED lines=10> */
.L_x_244:
        /* <DEDUP_REMOVED lines=12> */
.L_x_245:
[----:B------:R-:W0:Y:S01]  /*c960*/  F2F.F64.F32 R10, UR38 ;  /* 0x00000026000a7d10 */ /* 0x000e220008201800 */
[----:B------:R-:W-:Y:S01]  /*c970*/  HFMA2 R0, -RZ, RZ, 0, 1.466274261474609375e-05 ;  /* 0x000000f6ff007431 */ /* 0x000fe200000001ff */
        /* <DEDUP_REMOVED lines=10> */
.L_x_246:
[----:B------:R-:W-:Y:S01]  /*ca20*/  FADD R251, RZ, R251 ;  /* 0x000000fbfffb7221 */ /* 0x000fe20000000000 */
[----:B------:R-:W0:Y:S01]  /*ca30*/  LDCU.64 UR4, c[0x4][0x10] ;  /* 0x01000200ff0477ac */ /* 0x000e220008000a00 */
[----:B------:R-:W-:Y:S01]  /*ca40*/  IMAD.U32 R6, RZ, RZ, UR36 ;  /* 0x00000024ff067e24 */ /* 0x000fe2000f8e00ff */
[----:B------:R-:W-:Y:S01]  /*ca50*/  MOV R7, UR37 ;  /* 0x0000002500077c02 */ /* 0x000fe20008000f00 */
[----:B------:R-:W-:-:S04]  /*ca60*/  FADD R251, R2, R251 ;  /* 0x000000fb02fb7221 */ /* 0x000fc80000000000 */
[----:B------:R-:W-:Y:S02]  /*ca70*/  FADD R16, R16, R251 ;  /* 0x000000fb10107221 */ /* 0x000fe40000000000 */
[----:B------:R-:W1:Y:S02]  /*ca80*/  LDC.64 R250, c[0x4][R250] ;  /* 0x01000000fafa7b82 */ /* 0x000e640000000a00 */
[----:B------:R-:W-:-:S04]  /*ca90*/  FADD R17, R17, R16 ;  /* 0x0000001011117221 */ /* 0x000fc80000000000 */
[----:B------:R-:W-:Y:S01]  /*caa0*/  FADD R18, R18, R17 ;  /* 0x0000001112127221 */ /* 0x000fe20000000000 */
[----:B0-----:R-:W-:-:S03]  /*cab0*/  IMAD.U32 R4, RZ, RZ, UR4 ;  /* 0x00000004ff047e24 */ /* 0x001fc6000f8e00ff */
[----:B------:R-:W-:Y:S01]  /*cac0*/  FADD R19, R19, R18 ;  /* 0x0000001213137221 */ /* 0x000fe20000000000 */
[----:B------:R-:W-:-:S03]  /*cad0*/  MOV R5, UR5 ;  /* 0x0000000500057c02 */ /* 0x000fc60008000f00 */
[----:B------:R-:W-:-:S04]  /*cae0*/  FADD R22, R22, R19 ;  /* 0x0000001316167221 */ /* 0x000fc80000000000 */
        /* <DEDUP_REMOVED lines=227> */
[----:B------:R-:W-:-:S04]  /*d920*/  FADD R248, R248, UR39 ;  /* 0x00000027f8f87e21 */ /* 0x000fc80008000000 */
        /* <DEDUP_REMOVED lines=12> */
[----:B------:R-:W0:Y:S02]  /*d9f0*/  F2F.F64.F32 R2, R0 ;  /* 0x0000000000027310 */ /* 0x000e240000201800 */
[----:B01----:R0:W-:Y:S02]  /*da00*/  STL.64 [R1], R2 ;  /* 0x0000000201007387 */ /* 0x0031e40000100a00 */
[----:B------:R-:W-:-:S07]  /*da10*/  LEPC R20, `(.L_x_247) ;  /* 0x000000001014794e */ /* 0x000fce0000000000 */
[----:B0-----:R-:W-:Y:S05]  /*da20*/  CALL.ABS.NOINC R250 ;  /* 0x00000000fa007343 */ /* 0x001fea0003c00000 */
.L_x_247:
[----:B------:R-:W-:Y:S05]  /*da30*/  EXIT ;  /* 0x000000000000794d */ /* 0x000fea0003800000 */
.L_x_248:
[----:B------:R-:W-:-:S00]  /*da40*/  BRA `(.L_x_248) ;  /* 0xfffffffc00fc7947 */ /* 0x000fc0000383ffff */
[----:B------:R-:W-:-:S00]  /*da50*/  NOP ;  /* 0x0000000000007918 */ /* 0x000fc00000000000 */
        /* <DEDUP_REMOVED lines=10> */
.L_x_249:


//--------------------- .nv.global.init           --------------------------
	.section	.nv.global.init,"aw",@progbits
.nv.global.init:
	.type		$str$1,@object
	.size		$str$1,($str - $str$1)
$str$1:
        /*0000*/ 	.byte	0x73, 0x75, 0x6d, 0x20, 0x3d, 0x20, 0x25, 0x66, 0x0a, 0x00
	.type		$str,@object
	.size		$str,(.L_0 - $str)
$str:
        /*000a*/ 	.byte	0x73, 0x64, 0x61, 0x74, 0x61, 0x5b, 0x25, 0x64, 0x5d, 0x20, 0x3d, 0x20, 0x25, 0x66, 0x0a, 0x00
.L_0:


//--------------------- .nv.shared.reserved.0     --------------------------
	.section	.nv.shared.reserved.0,"aw",@nobits
	.weak		__nv_reservedSMEM_offset_0_alias
	.size		__nv_reservedSMEM_offset_0_alias, 0, 64
	.other		__nv_reservedSMEM_offset_0_alias,@"STO_CUDA_RESERVED_SHARED STV_DEFAULT"
__nv_reservedSMEM_offset_0_alias:
	.zero		0
	.zero		64


//--------------------- .nv.constant0._Z6kernelIfEvPT_ --------------------------
	.section	.nv.constant0._Z6kernelIfEvPT_,"a",@progbits
	.sectionflags	@""
	.align	4
.nv.constant0._Z6kernelIfEvPT_:
	.zero		904


//--------------------- SYMBOLS --------------------------

	.type		.nv.reservedSmem.offset0,@object
	.size		.nv.reservedSmem.offset0,0x4
	.type		vprintf,@function
